// auto-generated by cutlass_sweep.gemm — config: {"arch": "sm_90", "cluster_m": 4, "cluster_n": 2, "dtype": "tf32", "dtype_b": "tf32", "layout": "nt", "stages": 0, "tile_k": 32, "tile_m": 128, "tile_n": 256}
#include "cutlass/cutlass.h"
#include "cutlass/gemm/collective/collective_builder.hpp"
#include "cutlass/gemm/device/gemm_universal_adapter.h"
#include "cutlass/gemm/kernel/gemm_universal.hpp"
#include "cutlass/epilogue/collective/collective_builder.hpp"

using ElemA = cutlass::tfloat32_t;
using ElemB = cutlass::tfloat32_t;
using ElemCD = cutlass::tfloat32_t;
using Acc  = float;
using TileShape    = cute::Shape<cute::_128, cute::_256, cute::_32>;
using ClusterShape = cute::Shape<cute::_4, cute::_2, cute::_1>;

using CollectiveEpilogue = typename cutlass::epilogue::collective::CollectiveBuilder<
    cutlass::arch::Sm90, cutlass::arch::OpClassTensorOp,
    TileShape, ClusterShape,
    cutlass::epilogue::collective::EpilogueTileAuto,
    Acc, Acc,
    ElemCD, cutlass::layout::RowMajor, 128 / cutlass::sizeof_bits<ElemCD>::value,
    ElemCD, cutlass::layout::RowMajor, 128 / cutlass::sizeof_bits<ElemCD>::value,
    cutlass::epilogue::collective::EpilogueScheduleAuto
  >::CollectiveOp;

using CollectiveMainloop = typename cutlass::gemm::collective::CollectiveBuilder<
    cutlass::arch::Sm90, cutlass::arch::OpClassTensorOp,
    ElemA, cutlass::layout::RowMajor, 128 / cutlass::sizeof_bits<ElemA>::value,
    ElemB, cutlass::layout::ColumnMajor, 128 / cutlass::sizeof_bits<ElemB>::value,
    Acc,
    TileShape, ClusterShape,
    cutlass::gemm::collective::StageCountAutoCarveout<static_cast<int>(sizeof(typename CollectiveEpilogue::SharedStorage))>,
    cutlass::gemm::collective::KernelScheduleAuto
  >::CollectiveOp;

using GemmKernel = cutlass::gemm::kernel::GemmUniversal<
    cute::Shape<int,int,int,int>,
    CollectiveMainloop,
    CollectiveEpilogue
>;
using Gemm = cutlass::gemm::device::GemmUniversalAdapter<GemmKernel>;

// Force the device kernel symbol into the cubin without needing a host main.
auto* _anchor = &cutlass::device_kernel<GemmKernel>;


// ===== COMPILED SASS (sm_90a) =====

	.target	sm_90a

	.elftype	@"ET_EXEC"


//--------------------- .note.nv.tkinfo           --------------------------
	.section	.note.nv.tkinfo,"",@"SHT_NOTE"
	.sectionflags	@"SHF_NOTE_NV_TKINFO"
	.tkinfo
        /*0018*/ 	.word	0x00000002
        /*0030*/ 	.string	""
        /*0030*/ 	.string	"ptxas"
        /*0030*/ 	.string	"Cuda compilation tools, release 13.0, V13.0.88"
        /*0030*/ 	.string	"Build cuda_13.0.r13.0/compiler.36424714_0"
        /*0030*/ 	.string	"-arch sm_90a -m 64 "



//--------------------- .note.nv.cuinfo           --------------------------
	.section	.note.nv.cuinfo,"",@"SHT_NOTE"
	.sectionflags	@"SHF_NOTE_NV_CUINFO"
        /*0018*/ 	.short	0x0002
        /*001a*/ 	.short	0x005a
        /*001c*/ 	.short	0x0082
	.zero		2


//--------------------- .nv.info                  --------------------------
	.section	.nv.info,"",@"SHT_CUDA_INFO"
	.align	4


	//----- nvinfo : EIATTR_REGCOUNT
	.align		4
        /*0000*/ 	.byte	0x04, 0x2f
        /*0002*/ 	.short	(.L_15 - .L_14)
	.align		4
.L_14:
        /*0004*/ 	.word	index@(_ZN7cutlass13device_kernelINS_4gemm6kernel13GemmUniversalIN4cute5tupleIJiiiiEEENS1_10collective13CollectiveMmaINS1_34MainloopSm90TmaGmmaWarpSpecializedILi4ENS5_IJNS4_1CILi4EEENSA_ILi2EEENSA_ILi1EEEEEENS1_35KernelTmaWarpSpecializedCooperativeEEENS5_IJNSA_ILi128EEENSA_ILi256EEENSA_ILi32EEEEEENS_10tfloat32_tENS5_IJlSD_lEEESL_SM_NS4_8TiledMMAINS4_8MMA_AtomIJNS4_4SM904GMMA30MMA_64x256x8_F32TF32TF32_SS_TNILNSQ_7ScaleInE1ELSS_1EEEEEENS4_6LayoutINS5_IJSC_SD_SD_EEENS5_IJSD_NSA_ILi0EEESX_EEEEENS5_IJNS4_10UnderscoreES10_S10_EEEEENS4_23SM90_TMA_LOAD_MULTICASTENS4_14ComposedLayoutINS4_7SwizzleILi3ELi4ELi3EEENS4_18smem_ptr_flag_bitsILi32EEENSV_INS5_IJNSA_ILi8EEESJ_EEENS5_IJSJ_SD_EEEEEEEvNS4_8identityES13_S1D_vS1E_EENS_8epilogue10collective6detail29Sm90TmaWarpSpecializedAdapterINS1H_15DefaultEpilogueISL_SM_SM_NS1G_6thread17LinearCombinationISL_Li1EffLNS1L_9ScaleType4KindE0ELNS_15FloatRoundStyleE2ESL_EENS1_15EpilogueDefaultEEEEEvvEEEEvNT_6ParamsE)
        /*0008*/ 	.word	0x000000a8


	//----- nvinfo : EIATTR_FRAME_SIZE
	.align		4
.L_15:
        /*000c*/ 	.byte	0x04, 0x11
        /*000e*/ 	.short	(.L_17 - .L_16)
	.align		4
.L_16:
        /*0010*/ 	.word	index@(_ZN7cutlass13device_kernelINS_4gemm6kernel13GemmUniversalIN4cute5tupleIJiiiiEEENS1_10collective13CollectiveMmaINS1_34MainloopSm90TmaGmmaWarpSpecializedILi4ENS5_IJNS4_1CILi4EEENSA_ILi2EEENSA_ILi1EEEEEENS1_35KernelTmaWarpSpecializedCooperativeEEENS5_IJNSA_ILi128EEENSA_ILi256EEENSA_ILi32EEEEEENS_10tfloat32_tENS5_IJlSD_lEEESL_SM_NS4_8TiledMMAINS4_8MMA_AtomIJNS4_4SM904GMMA30MMA_64x256x8_F32TF32TF32_SS_TNILNSQ_7ScaleInE1ELSS_1EEEEEENS4_6LayoutINS5_IJSC_SD_SD_EEENS5_IJSD_NSA_ILi0EEESX_EEEEENS5_IJNS4_10UnderscoreES10_S10_EEEEENS4_23SM90_TMA_LOAD_MULTICASTENS4_14ComposedLayoutINS4_7SwizzleILi3ELi4ELi3EEENS4_18smem_ptr_flag_bitsILi32EEENSV_INS5_IJNSA_ILi8EEESJ_EEENS5_IJSJ_SD_EEEEEEEvNS4_8identityES13_S1D_vS1E_EENS_8epilogue10collective6detail29Sm90TmaWarpSpecializedAdapterINS1H_15DefaultEpilogueISL_SM_SM_NS1G_6thread17LinearCombinationISL_Li1EffLNS1L_9ScaleType4KindE0ELNS_15FloatRoundStyleE2ESL_EENS1_15EpilogueDefaultEEEEEvvEEEEvNT_6ParamsE)
        /*0014*/ 	.word	0x00000000


	//----- nvinfo : EIATTR_MIN_STACK_SIZE
	.align		4
.L_17:
        /*0018*/ 	.byte	0x04, 0x12
        /*001a*/ 	.short	(.L_19 - .L_18)
	.align		4
.L_18:
        /*001c*/ 	.word	index@(_ZN7cutlass13device_kernelINS_4gemm6kernel13GemmUniversalIN4cute5tupleIJiiiiEEENS1_10collective13CollectiveMmaINS1_34MainloopSm90TmaGmmaWarpSpecializedILi4ENS5_IJNS4_1CILi4EEENSA_ILi2EEENSA_ILi1EEEEEENS1_35KernelTmaWarpSpecializedCooperativeEEENS5_IJNSA_ILi128EEENSA_ILi256EEENSA_ILi32EEEEEENS_10tfloat32_tENS5_IJlSD_lEEESL_SM_NS4_8TiledMMAINS4_8MMA_AtomIJNS4_4SM904GMMA30MMA_64x256x8_F32TF32TF32_SS_TNILNSQ_7ScaleInE1ELSS_1EEEEEENS4_6LayoutINS5_IJSC_SD_SD_EEENS5_IJSD_NSA_ILi0EEESX_EEEEENS5_IJNS4_10UnderscoreES10_S10_EEEEENS4_23SM90_TMA_LOAD_MULTICASTENS4_14ComposedLayoutINS4_7SwizzleILi3ELi4ELi3EEENS4_18smem_ptr_flag_bitsILi32EEENSV_INS5_IJNSA_ILi8EEESJ_EEENS5_IJSJ_SD_EEEEEEEvNS4_8identityES13_S1D_vS1E_EENS_8epilogue10collective6detail29Sm90TmaWarpSpecializedAdapterINS1H_15DefaultEpilogueISL_SM_SM_NS1G_6thread17LinearCombinationISL_Li1EffLNS1L_9ScaleType4KindE0ELNS_15FloatRoundStyleE2ESL_EENS1_15EpilogueDefaultEEEEEvvEEEEvNT_6ParamsE)
        /*0020*/ 	.word	0x00000000
.L_19:


//--------------------- .nv.compat                --------------------------
	.section	.nv.compat,"",@"SHT_CUDA_COMPAT_INFO"
	.align	4
        /*0000*/ 	.byte	0x02, 0x09, 0x01, 0x00, 0x02, 0x02, 0x04, 0x00, 0x02, 0x05, 0x05, 0x00, 0x03, 0x07, 0x01, 0x01
        /*0010*/ 	.byte	0x02, 0x03, 0x01, 0x00, 0x02, 0x06, 0x01, 0x00, 0x04, 0x0b, 0x08, 0x00, 0x00, 0x00, 0x00, 0x00
        /*0020*/ 	.byte	0x00, 0x00, 0x00, 0x00


//--------------------- .nv.info._ZN7cutlass13device_kernelINS_4gemm6kernel13GemmUniversalIN4cute5tupleIJiiiiEEENS1_10collective13CollectiveMmaINS1_34MainloopSm90TmaGmmaWarpSpecializedILi4ENS5_IJNS4_1CILi4EEENSA_ILi2EEENSA_ILi1EEEEEENS1_35KernelTmaWarpSpecializedCooperativeEEENS5_IJNSA_ILi128EEENSA_ILi256EEENSA_ILi32EEEEEENS_10tfloat32_tENS5_IJlSD_lEEESL_SM_NS4_8TiledMMAINS4_8MMA_AtomIJNS4_4SM904GMMA30MMA_64x256x8_F32TF32TF32_SS_TNILNSQ_7ScaleInE1ELSS_1EEEEEENS4_6LayoutINS5_IJSC_SD_SD_EEENS5_IJSD_NSA_ILi0EEESX_EEEEENS5_IJNS4_10UnderscoreES10_S10_EEEEENS4_23SM90_TMA_LOAD_MULTICASTENS4_14ComposedLayoutINS4_7SwizzleILi3ELi4ELi3EEENS4_18smem_ptr_flag_bitsILi32EEENSV_INS5_IJNSA_ILi8EEESJ_EEENS5_IJSJ_SD_EEEEEEEvNS4_8identityES13_S1D_vS1E_EENS_8epilogue10collective6detail29Sm90TmaWarpSpecializedAdapterINS1H_15DefaultEpilogueISL_SM_SM_NS1G_6thread17LinearCombinationISL_Li1EffLNS1L_9ScaleType4KindE0ELNS_15FloatRoundStyleE2ESL_EENS1_15EpilogueDefaultEEEEEvvEEEEvNT_6ParamsE --------------------------
	.section	.nv.info._ZN7cutlass13device_kernelINS_4gemm6kernel13GemmUniversalIN4cute5tupleIJiiiiEEENS1_10collective13CollectiveMmaINS1_34MainloopSm90TmaGmmaWarpSpecializedILi4ENS5_IJNS4_1CILi4EEENSA_ILi2EEENSA_ILi1EEEEEENS1_35KernelTmaWarpSpecializedCooperativeEEENS5_IJNSA_ILi128EEENSA_ILi256EEENSA_ILi32EEEEEENS_10tfloat32_tENS5_IJlSD_lEEESL_SM_NS4_8TiledMMAINS4_8MMA_AtomIJNS4_4SM904GMMA30MMA_64x256x8_F32TF32TF32_SS_TNILNSQ_7ScaleInE1ELSS_1EEEEEENS4_6LayoutINS5_IJSC_SD_SD_EEENS5_IJSD_NSA_ILi0EEESX_EEEEENS5_IJNS4_10UnderscoreES10_S10_EEEEENS4_23SM90_TMA_LOAD_MULTICASTENS4_14ComposedLayoutINS4_7SwizzleILi3ELi4ELi3EEENS4_18smem_ptr_flag_bitsILi32EEENSV_INS5_IJNSA_ILi8EEESJ_EEENS5_IJSJ_SD_EEEEEEEvNS4_8identityES13_S1D_vS1E_EENS_8epilogue10collective6detail29Sm90TmaWarpSpecializedAdapterINS1H_15DefaultEpilogueISL_SM_SM_NS1G_6thread17LinearCombinationISL_Li1EffLNS1L_9ScaleType4KindE0ELNS_15FloatRoundStyleE2ESL_EENS1_15EpilogueDefaultEEEEEvvEEEEvNT_6ParamsE,"",@"SHT_CUDA_INFO"
	.sectionflags	@""
	.align	4


	//----- nvinfo : EIATTR_CUDA_API_VERSION
	.align		4
        /*0000*/ 	.byte	0x04, 0x37
        /*0002*/ 	.short	(.L_21 - .L_20)
.L_20:
        /*0004*/ 	.word	0x00000082


	//----- nvinfo : EIATTR_KPARAM_INFO
	.align		4
.L_21:
        /*0008*/ 	.byte	0x04, 0x17
        /*000a*/ 	.short	(.L_23 - .L_22)
.L_22:
        /*000c*/ 	.word	0x00000000
        /*0010*/ 	.short	0x0000
        /*0012*/ 	.short	0x0070
        /*0014*/ 	.byte	0x00, 0xf0, 0x01, 0x10


	//----- nvinfo : EIATTR_SPARSE_MMA_MASK
	.align		4
.L_23:
        /*0018*/ 	.byte	0x03, 0x50
        /*001a*/ 	.short	0x0000


	//----- nvinfo : EIATTR_MAXREG_COUNT
	.align		4
        /*001c*/ 	.byte	0x03, 0x1b
        /*001e*/ 	.short	0x00a8


	//----- nvinfo : EIATTR_NUM_BARRIERS
	.align		4
        /*0020*/ 	.byte	0x02, 0x4c
        /*0022*/ 	.byte	0x01
	.zero		1


	//----- nvinfo : EIATTR_EXTERNS
	.align		4
        /*0024*/ 	.byte	0x04, 0x0f
        /*0026*/ 	.short	(.L_25 - .L_24)


	//   ....[0]....
	.align		4
.L_24:
        /*0028*/ 	.word	index@(__assertfail)


	//----- nvinfo : EIATTR_MERCURY_ISA_VERSION
	.align		4
.L_25:
        /*002c*/ 	.byte	0x03, 0x5f
        /*002e*/ 	.short	0x0101


	//----- nvinfo : EIATTR_INT_WARP_WIDE_INSTR_OFFSETS
	.align		4
        /*0030*/ 	.byte	0x04, 0x31
        /*0032*/ 	.short	(.L_27 - .L_26)


	//   ....[0]....
.L_26:
        /*0034*/ 	.word	0x00000480


	//   ....[1]....
        /*0038*/ 	.word	0x000004b0


	//   ....[2]....
        /*003c*/ 	.word	0x00000660


	//   ....[3]....
        /*0040*/ 	.word	0x00001d50


	//----- nvinfo : EIATTR_COOP_GROUP_MASK_REGIDS
	.align		4
.L_27:
        /*0044*/ 	.byte	0x04, 0x29
        /*0046*/ 	.short	(.L_29 - .L_28)


	//   ....[0]....
.L_28:
        /*0048*/ 	.word	0xffffffff


	//   ....[1]....
        /*004c*/ 	.word	0xffffffff


	//   ....[2]....
        /*0050*/ 	.word	0xffffffff


	//   ....[3]....
        /*0054*/ 	.word	0xffffffff


	//   ....[4]....
        /*0058*/ 	.word	0xffffffff


	//   ....[5]....
        /*005c*/ 	.word	0xffffffff


	//----- nvinfo : EIATTR_COOP_GROUP_INSTR_OFFSETS
	.align		4
.L_29:
        /*0060*/ 	.byte	0x04, 0x28
        /*0062*/ 	.short	(.L_31 - .L_30)


	//   ....[0]....
.L_30:
        /*0064*/ 	.word	0x00000060


	//   ....[1]....
        /*0068*/ 	.word	0x00000070


	//   ....[2]....
        /*006c*/ 	.word	0x00000130


	//   ....[3]....
        /*0070*/ 	.word	0x000002d0


	//   ....[4]....
        /*0074*/ 	.word	0x00000810


	//   ....[5]....
        /*0078*/ 	.word	0x00001260


	//----- nvinfo : EIATTR_REG_RECONFIG
	.align		4
.L_31:
        /*007c*/ 	.byte	0x01, 0x54
	.zero		2


	//----- nvinfo : EIATTR_SYSCALL_OFFSETS
	.align		4
        /*0080*/ 	.byte	0x04, 0x46
        /*0082*/ 	.short	(.L_33 - .L_32)


	//   ....[0]....
.L_32:
        /*0084*/ 	.word	0x00001420


	//----- nvinfo : EIATTR_MBARRIER_INSTR_OFFSETS
	.align		4
.L_33:
        /*0088*/ 	.byte	0x04, 0x39
        /*008a*/ 	.short	(.L_35 - .L_34)


	//   ....[0]....
.L_34:
        /*008c*/ 	.word	0x00000230
        /*0090*/ 	.word	0x000000ff
        /*0094*/ 	.word	0x00000000
        /*0098*/ 	.short	0x0100
        /*009a*/ 	.byte	0x08
	.zero		1


	//   ....[1]....
        /*009c*/ 	.word	0x00000240
        /*00a0*/ 	.word	0x000000ff
        /*00a4*/ 	.word	0x00000020
        /*00a8*/ 	.short	0x0100
        /*00aa*/ 	.byte	0x08
	.zero		1


	//   ....[2]....
        /*00ac*/ 	.word	0x00000250
        /*00b0*/ 	.word	0x000000ff
        /*00b4*/ 	.word	0x00000008
        /*00b8*/ 	.short	0x0100
        /*00ba*/ 	.byte	0x08
	.zero		1


	//   ....[3]....
        /*00bc*/ 	.word	0x00000260
        /*00c0*/ 	.word	0x000000ff
        /*00c4*/ 	.word	0x00000028
        /*00c8*/ 	.short	0x0100
        /*00ca*/ 	.byte	0x08
	.zero		1


	//   ....[4]....
        /*00cc*/ 	.word	0x00000270
        /*00d0*/ 	.word	0x000000ff
        /*00d4*/ 	.word	0x00000010
        /*00d8*/ 	.short	0x0100
        /*00da*/ 	.byte	0x08
	.zero		1


	//   ....[5]....
        /*00dc*/ 	.word	0x00000280
        /*00e0*/ 	.word	0x000000ff
        /*00e4*/ 	.word	0x00000030
        /*00e8*/ 	.short	0x0100
        /*00ea*/ 	.byte	0x08
	.zero		1


	//   ....[6]....
        /*00ec*/ 	.word	0x00000290
        /*00f0*/ 	.word	0x000000ff
        /*00f4*/ 	.word	0x00000018
        /*00f8*/ 	.short	0x0100
        /*00fa*/ 	.byte	0x08
	.zero		1


	//   ....[7]....
        /*00fc*/ 	.word	0x000002a0
        /*0100*/ 	.word	0x000000ff
        /*0104*/ 	.word	0x00000038
        /*0108*/ 	.short	0x0100
        /*010a*/ 	.byte	0x08
	.zero		1


	//   ....[8]....
        /*010c*/ 	.word	0x000006f0
        /*0110*/ 	.word	0x000000ff
        /*0114*/ 	.word	0x00000050
        /*0118*/ 	.short	0x0100
        /*011a*/ 	.byte	0x06
	.zero		1


	//   ....[9]....
        /*011c*/ 	.word	0x00000790
        /*0120*/ 	.word	0x000000ff
        /*0124*/ 	.word	0x00000058
        /*0128*/ 	.short	0x0100
        /*012a*/ 	.byte	0x06
	.zero		1


	//   ....[10]....
        /*012c*/ 	.word	0x000014e0
        /*0130*/ 	.word	0x00000003
        /*0134*/ 	.word	0x00000000
        /*0138*/ 	.short	0x010a
        /*013a*/ 	.byte	0x3f
	.zero		1


	//   ....[11]....
        /*013c*/ 	.word	0x00001520
        /*0140*/ 	.word	0x00000003
        /*0144*/ 	.word	0x00000000
        /*0148*/ 	.short	0x010a
        /*014a*/ 	.byte	0x3f
	.zero		1


	//   ....[12]....
        /*014c*/ 	.word	0x00001920
        /*0150*/ 	.word	0x00000005
        /*0154*/ 	.word	0x00000000
        /*0158*/ 	.short	0x010a
        /*015a*/ 	.byte	0x3f
	.zero		1


	//   ....[13]....
        /*015c*/ 	.word	0x00001960
        /*0160*/ 	.word	0x00000005
        /*0164*/ 	.word	0x00000000
        /*0168*/ 	.short	0x010a
        /*016a*/ 	.byte	0x3f
	.zero		1


	//   ....[14]....
        /*016c*/ 	.word	0x00001bf0
        /*0170*/ 	.word	0x00000005
        /*0174*/ 	.word	0x00000000
        /*0178*/ 	.short	0x0101
        /*017a*/ 	.byte	0x3f
	.zero		1


	//   ....[15]....
        /*017c*/ 	.word	0x00001dd0
        /*0180*/ 	.word	0x00000003
        /*0184*/ 	.word	0x00000000
        /*0188*/ 	.short	0x0101
        /*018a*/ 	.byte	0x3f
	.zero		1


	//   ....[16]....
        /*018c*/ 	.word	0x0000acf0
        /*0190*/ 	.word	0x00000016
        /*0194*/ 	.word	0x00000020
        /*0198*/ 	.short	0x010a
        /*019a*/ 	.byte	0x3f
	.zero		1


	//   ....[17]....
        /*019c*/ 	.word	0x0000b0d0
        /*01a0*/ 	.word	0x00000004
        /*01a4*/ 	.word	0x00000058
        /*01a8*/ 	.short	0x0101
        /*01aa*/ 	.byte	0x3f
	.zero		1


	//   ....[18]....
        /*01ac*/ 	.word	0x0000b7e0
        /*01b0*/ 	.word	0x00000005
        /*01b4*/ 	.word	0x00000000
        /*01b8*/ 	.short	0x010a
        /*01ba*/ 	.byte	0x3f
	.zero		1


	//   ....[19]....
        /*01bc*/ 	.word	0x0000b860
        /*01c0*/ 	.word	0x00000007
        /*01c4*/ 	.word	0x00000000
        /*01c8*/ 	.short	0x010a
        /*01ca*/ 	.byte	0x3f
	.zero		1


	//   ....[20]....
        /*01cc*/ 	.word	0x0000b8f0
        /*01d0*/ 	.word	0x00000006
        /*01d4*/ 	.word	0x00000000
        /*01d8*/ 	.short	0x010a
        /*01da*/ 	.byte	0x3f
	.zero		1


	//   ....[21]....
        /*01dc*/ 	.word	0x0000b980
        /*01e0*/ 	.word	0x00000003
        /*01e4*/ 	.word	0x00000000
        /*01e8*/ 	.short	0x010a
        /*01ea*/ 	.byte	0x3f
	.zero		1


	//   ....[22]....
        /*01ec*/ 	.word	0x0000b9e0
        /*01f0*/ 	.word	0x00000003
        /*01f4*/ 	.word	0x00000000
        /*01f8*/ 	.short	0x010a
        /*01fa*/ 	.byte	0x3f
	.zero		1


	//   ....[23]....
        /*01fc*/ 	.word	0x0000ba30
        /*0200*/ 	.word	0x00000005
        /*0204*/ 	.word	0x00000000
        /*0208*/ 	.short	0x010a
        /*020a*/ 	.byte	0x3f
	.zero		1


	//   ....[24]....
        /*020c*/ 	.word	0x0000bb00
        /*0210*/ 	.word	0x00000016
        /*0214*/ 	.word	0x00000020
        /*0218*/ 	.short	0x010a
        /*021a*/ 	.byte	0x3f
	.zero		1


	//   ....[25]....
        /*021c*/ 	.word	0x0000bbd0
        /*0220*/ 	.word	0x00000005
        /*0224*/ 	.word	0x00000000
        /*0228*/ 	.short	0x010a
        /*022a*/ 	.byte	0x3f
	.zero		1


	//   ....[26]....
        /*022c*/ 	.word	0x0000bc20
        /*0230*/ 	.word	0x00000007
        /*0234*/ 	.word	0x00000000
        /*0238*/ 	.short	0x010a
        /*023a*/ 	.byte	0x3f
	.zero		1


	//   ....[27]....
        /*023c*/ 	.word	0x0000bc70
        /*0240*/ 	.word	0x00000006
        /*0244*/ 	.word	0x00000000
        /*0248*/ 	.short	0x010a
        /*024a*/ 	.byte	0x3f
	.zero		1


	//----- nvinfo : EIATTR_NUM_MBARRIERS
	.align		4
.L_35:
        /*024c*/ 	.byte	0x03, 0x38
        /*024e*/ 	.short	0x000a


	//----- nvinfo : EIATTR_EXIT_INSTR_OFFSETS
	.align		4
        /*0250*/ 	.byte	0x04, 0x1c
        /*0252*/ 	.short	(.L_37 - .L_36)


	//   ....[0]....
.L_36:
        /*0254*/ 	.word	0x00000970


	//   ....[1]....
        /*0258*/ 	.word	0x00001190


	//   ....[2]....
        /*025c*/ 	.word	0x0000a2d0


	//   ....[3]....
        /*0260*/ 	.word	0x0000a830


	//   ....[4]....
        /*0264*/ 	.word	0x0000b9d0


	//----- nvinfo : EIATTR_MAX_THREADS
	.align		4
.L_37:
        /*0268*/ 	.byte	0x04, 0x05
        /*026a*/ 	.short	(.L_39 - .L_38)
.L_38:
        /*026c*/ 	.word	0x00000180
        /*0270*/ 	.word	0x00000001
        /*0274*/ 	.word	0x00000001


	//----- nvinfo : EIATTR_CRS_STACK_SIZE
	.align		4
.L_39:
        /*0278*/ 	.byte	0x04, 0x1e
        /*027a*/ 	.short	(.L_41 - .L_40)
.L_40:
        /*027c*/ 	.word	0x00000000


	//----- nvinfo : EIATTR_CBANK_PARAM_SIZE
	.align		4
.L_41:
        /*0280*/ 	.byte	0x03, 0x19
        /*0282*/ 	.short	0x0470


	//----- nvinfo : EIATTR_PARAM_CBANK
	.align		4
        /*0284*/ 	.byte	0x04, 0x0a
        /*0286*/ 	.short	(.L_43 - .L_42)
	.align		4
.L_42:
        /*0288*/ 	.word	index@(.nv.constant0._ZN7cutlass13device_kernelINS_4gemm6kernel13GemmUniversalIN4cute5tupleIJiiiiEEENS1_10collective13CollectiveMmaINS1_34MainloopSm90TmaGmmaWarpSpecializedILi4ENS5_IJNS4_1CILi4EEENSA_ILi2EEENSA_ILi1EEEEEENS1_35KernelTmaWarpSpecializedCooperativeEEENS5_IJNSA_ILi128EEENSA_ILi256EEENSA_ILi32EEEEEENS_10tfloat32_tENS5_IJlSD_lEEESL_SM_NS4_8TiledMMAINS4_8MMA_AtomIJNS4_4SM904GMMA30MMA_64x256x8_F32TF32TF32_SS_TNILNSQ_7ScaleInE1ELSS_1EEEEEENS4_6LayoutINS5_IJSC_SD_SD_EEENS5_IJSD_NSA_ILi0EEESX_EEEEENS5_IJNS4_10UnderscoreES10_S10_EEEEENS4_23SM90_TMA_LOAD_MULTICASTENS4_14ComposedLayoutINS4_7SwizzleILi3ELi4ELi3EEENS4_18smem_ptr_flag_bitsILi32EEENSV_INS5_IJNSA_ILi8EEESJ_EEENS5_IJSJ_SD_EEEEEEEvNS4_8identityES13_S1D_vS1E_EENS_8epilogue10collective6detail29Sm90TmaWarpSpecializedAdapterINS1H_15DefaultEpilogueISL_SM_SM_NS1G_6thread17LinearCombinationISL_Li1EffLNS1L_9ScaleType4KindE0ELNS_15FloatRoundStyleE2ESL_EENS1_15EpilogueDefaultEEEEEvvEEEEvNT_6ParamsE)
        /*028c*/ 	.short	0x0210
        /*028e*/ 	.short	0x0470


	//----- nvinfo : EIATTR_SW_WAR
	.align		4
.L_43:
        /*0290*/ 	.byte	0x04, 0x36
        /*0292*/ 	.short	(.L_45 - .L_44)
.L_44:
        /*0294*/ 	.word	0x00000008
.L_45:


//--------------------- .nv.callgraph             --------------------------
	.section	.nv.callgraph,"",@"SHT_CUDA_CALLGRAPH"
	.align	4
	.sectionentsize	8
	.align		4
        /*0000*/ 	.word	0x00000000
	.align		4
        /*0004*/ 	.word	0xffffffff
	.align		4
        /*0008*/ 	.word	index@(_ZN7cutlass13device_kernelINS_4gemm6kernel13GemmUniversalIN4cute5tupleIJiiiiEEENS1_10collective13CollectiveMmaINS1_34MainloopSm90TmaGmmaWarpSpecializedILi4ENS5_IJNS4_1CILi4EEENSA_ILi2EEENSA_ILi1EEEEEENS1_35KernelTmaWarpSpecializedCooperativeEEENS5_IJNSA_ILi128EEENSA_ILi256EEENSA_ILi32EEEEEENS_10tfloat32_tENS5_IJlSD_lEEESL_SM_NS4_8TiledMMAINS4_8MMA_AtomIJNS4_4SM904GMMA30MMA_64x256x8_F32TF32TF32_SS_TNILNSQ_7ScaleInE1ELSS_1EEEEEENS4_6LayoutINS5_IJSC_SD_SD_EEENS5_IJSD_NSA_ILi0EEESX_EEEEENS5_IJNS4_10UnderscoreES10_S10_EEEEENS4_23SM90_TMA_LOAD_MULTICASTENS4_14ComposedLayoutINS4_7SwizzleILi3ELi4ELi3EEENS4_18smem_ptr_flag_bitsILi32EEENSV_INS5_IJNSA_ILi8EEESJ_EEENS5_IJSJ_SD_EEEEEEEvNS4_8identityES13_S1D_vS1E_EENS_8epilogue10collective6detail29Sm90TmaWarpSpecializedAdapterINS1H_15DefaultEpilogueISL_SM_SM_NS1G_6thread17LinearCombinationISL_Li1EffLNS1L_9ScaleType4KindE0ELNS_15FloatRoundStyleE2ESL_EENS1_15EpilogueDefaultEEEEEvvEEEEvNT_6ParamsE)
	.align		4
        /*000c*/ 	.word	index@(__assertfail)
	.align		4
        /*0010*/ 	.word	0x00000000
	.align		4
        /*0014*/ 	.word	0xfffffffe
	.align		4
        /*0018*/ 	.word	0x00000000
	.align		4
        /*001c*/ 	.word	0xfffffffd
	.align		4
        /*0020*/ 	.word	0x00000000
	.align		4
        /*0024*/ 	.word	0xfffffffc


//--------------------- .nv.constant4             --------------------------
	.section	.nv.constant4,"a",@progbits
	.align	8
	.align		8
.nv.constant4:
        /*0000*/ 	.dword	__assertfail
	.align		8
        /*0008*/ 	.dword	__unnamed_1
	.align		8
        /*0010*/ 	.dword	_ZN40_INTERNAL_b645dc7e_4_k_cu_0955e746_191404cuda3std3__45__cpo5beginE
	.align		8
        /*0018*/ 	.dword	_ZN40_INTERNAL_b645dc7e_4_k_cu_0955e746_191404cuda3std3__45__cpo3endE
	.align		8
        /*0020*/ 	.dword	_ZN40_INTERNAL_b645dc7e_4_k_cu_0955e746_191404cuda3std3__45__cpo6cbeginE
	.align		8
        /*0028*/ 	.dword	_ZN40_INTERNAL_b645dc7e_4_k_cu_0955e746_191404cuda3std3__45__cpo4cendE
	.align		8
        /*0030*/ 	.dword	_ZN40_INTERNAL_b645dc7e_4_k_cu_0955e746_191404cuda3std3__442_GLOBAL__N__b645dc7e_4_k_cu_0955e746_191406ignoreE
	.align		8
        /*0038*/ 	.dword	_ZN40_INTERNAL_b645dc7e_4_k_cu_0955e746_191404cuda3std3__419piecewise_constructE
	.align		8
        /*0040*/ 	.dword	_ZN40_INTERNAL_b645dc7e_4_k_cu_0955e746_191404cuda3std3__48in_placeE
	.align		8
        /*0048*/ 	.dword	_ZN40_INTERNAL_b645dc7e_4_k_cu_0955e746_191404cuda3std6ranges3__45__cpo4swapE
	.align		8
        /*0050*/ 	.dword	_ZN40_INTERNAL_b645dc7e_4_k_cu_0955e746_191404cuda3std6ranges3__45__cpo9iter_moveE
	.align		8
        /*0058*/ 	.dword	_ZN40_INTERNAL_b645dc7e_4_k_cu_0955e746_191404cute7productE
	.align		8
        /*0060*/ 	.dword	_ZN40_INTERNAL_b645dc7e_4_k_cu_0955e746_191404cute1_E
	.align		8
        /*0068*/ 	.dword	$str$22
	.align		8
        /*0070*/ 	.dword	$str$23


//--------------------- .text._ZN7cutlass13device_kernelINS_4gemm6kernel13GemmUniversalIN4cute5tupleIJiiiiEEENS1_10collective13CollectiveMmaINS1_34MainloopSm90TmaGmmaWarpSpecializedILi4ENS5_IJNS4_1CILi4EEENSA_ILi2EEENSA_ILi1EEEEEENS1_35KernelTmaWarpSpecializedCooperativeEEENS5_IJNSA_ILi128EEENSA_ILi256EEENSA_ILi32EEEEEENS_10tfloat32_tENS5_IJlSD_lEEESL_SM_NS4_8TiledMMAINS4_8MMA_AtomIJNS4_4SM904GMMA30MMA_64x256x8_F32TF32TF32_SS_TNILNSQ_7ScaleInE1ELSS_1EEEEEENS4_6LayoutINS5_IJSC_SD_SD_EEENS5_IJSD_NSA_ILi0EEESX_EEEEENS5_IJNS4_10UnderscoreES10_S10_EEEEENS4_23SM90_TMA_LOAD_MULTICASTENS4_14ComposedLayoutINS4_7SwizzleILi3ELi4ELi3EEENS4_18smem_ptr_flag_bitsILi32EEENSV_INS5_IJNSA_ILi8EEESJ_EEENS5_IJSJ_SD_EEEEEEEvNS4_8identityES13_S1D_vS1E_EENS_8epilogue10collective6detail29Sm90TmaWarpSpecializedAdapterINS1H_15DefaultEpilogueISL_SM_SM_NS1G_6thread17LinearCombinationISL_Li1EffLNS1L_9ScaleType4KindE0ELNS_15FloatRoundStyleE2ESL_EENS1_15EpilogueDefaultEEEEEvvEEEEvNT_6ParamsE --------------------------
	.section	.text._ZN7cutlass13device_kernelINS_4gemm6kernel13GemmUniversalIN4cute5tupleIJiiiiEEENS1_10collective13CollectiveMmaINS1_34MainloopSm90TmaGmmaWarpSpecializedILi4ENS5_IJNS4_1CILi4EEENSA_ILi2EEENSA_ILi1EEEEEENS1_35KernelTmaWarpSpecializedCooperativeEEENS5_IJNSA_ILi128EEENSA_ILi256EEENSA_ILi32EEEEEENS_10tfloat32_tENS5_IJlSD_lEEESL_SM_NS4_8TiledMMAINS4_8MMA_AtomIJNS4_4SM904GMMA30MMA_64x256x8_F32TF32TF32_SS_TNILNSQ_7ScaleInE1ELSS_1EEEEEENS4_6LayoutINS5_IJSC_SD_SD_EEENS5_IJSD_NSA_ILi0EEESX_EEEEENS5_IJNS4_10UnderscoreES10_S10_EEEEENS4_23SM90_TMA_LOAD_MULTICASTENS4_14ComposedLayoutINS4_7SwizzleILi3ELi4ELi3EEENS4_18smem_ptr_flag_bitsILi32EEENSV_INS5_IJNSA_ILi8EEESJ_EEENS5_IJSJ_SD_EEEEEEEvNS4_8identityES13_S1D_vS1E_EENS_8epilogue10collective6detail29Sm90TmaWarpSpecializedAdapterINS1H_15DefaultEpilogueISL_SM_SM_NS1G_6thread17LinearCombinationISL_Li1EffLNS1L_9ScaleType4KindE0ELNS_15FloatRoundStyleE2ESL_EENS1_15EpilogueDefaultEEEEEvvEEEEvNT_6ParamsE,"ax",@progbits
	.align	128
.text._ZN7cutlass13device_kernelINS_4gemm6kernel13GemmUniversalIN4cute5tupleIJiiiiEEENS1_10collective13CollectiveMmaINS1_34MainloopSm90TmaGmmaWarpSpecializedILi4ENS5_IJNS4_1CILi4EEENSA_ILi2EEENSA_ILi1EEEEEENS1_35KernelTmaWarpSpecializedCooperativeEEENS5_IJNSA_ILi128EEENSA_ILi256EEENSA_ILi32EEEEEENS_10tfloat32_tENS5_IJlSD_lEEESL_SM_NS4_8TiledMMAINS4_8MMA_AtomIJNS4_4SM904GMMA30MMA_64x256x8_F32TF32TF32_SS_TNILNSQ_7ScaleInE1ELSS_1EEEEEENS4_6LayoutINS5_IJSC_SD_SD_EEENS5_IJSD_NSA_ILi0EEESX_EEEEENS5_IJNS4_10UnderscoreES10_S10_EEEEENS4_23SM90_TMA_LOAD_MULTICASTENS4_14ComposedLayoutINS4_7SwizzleILi3ELi4ELi3EEENS4_18smem_ptr_flag_bitsILi32EEENSV_INS5_IJNSA_ILi8EEESJ_EEENS5_IJSJ_SD_EEEEEEEvNS4_8identityES13_S1D_vS1E_EENS_8epilogue10collective6detail29Sm90TmaWarpSpecializedAdapterINS1H_15DefaultEpilogueISL_SM_SM_NS1G_6thread17LinearCombinationISL_Li1EffLNS1L_9ScaleType4KindE0ELNS_15FloatRoundStyleE2ESL_EENS1_15EpilogueDefaultEEEEEvvEEEEvNT_6ParamsE:
        .type           _ZN7cutlass13device_kernelINS_4gemm6kernel13GemmUniversalIN4cute5tupleIJiiiiEEENS1_10collective13CollectiveMmaINS1_34MainloopSm90TmaGmmaWarpSpecializedILi4ENS5_IJNS4_1CILi4EEENSA_ILi2EEENSA_ILi1EEEEEENS1_35KernelTmaWarpSpecializedCooperativeEEENS5_IJNSA_ILi128EEENSA_ILi256EEENSA_ILi32EEEEEENS_10tfloat32_tENS5_IJlSD_lEEESL_SM_NS4_8TiledMMAINS4_8MMA_AtomIJNS4_4SM904GMMA30MMA_64x256x8_F32TF32TF32_SS_TNILNSQ_7ScaleInE1ELSS_1EEEEEENS4_6LayoutINS5_IJSC_SD_SD_EEENS5_IJSD_NSA_ILi0EEESX_EEEEENS5_IJNS4_10UnderscoreES10_S10_EEEEENS4_23SM90_TMA_LOAD_MULTICASTENS4_14ComposedLayoutINS4_7SwizzleILi3ELi4ELi3EEENS4_18smem_ptr_flag_bitsILi32EEENSV_INS5_IJNSA_ILi8EEESJ_EEENS5_IJSJ_SD_EEEEEEEvNS4_8identityES13_S1D_vS1E_EENS_8epilogue10collective6detail29Sm90TmaWarpSpecializedAdapterINS1H_15DefaultEpilogueISL_SM_SM_NS1G_6thread17LinearCombinationISL_Li1EffLNS1L_9ScaleType4KindE0ELNS_15FloatRoundStyleE2ESL_EENS1_15EpilogueDefaultEEEEEvvEEEEvNT_6ParamsE,@function
        .size           _ZN7cutlass13device_kernelINS_4gemm6kernel13GemmUniversalIN4cute5tupleIJiiiiEEENS1_10collective13CollectiveMmaINS1_34MainloopSm90TmaGmmaWarpSpecializedILi4ENS5_IJNS4_1CILi4EEENSA_ILi2EEENSA_ILi1EEEEEENS1_35KernelTmaWarpSpecializedCooperativeEEENS5_IJNSA_ILi128EEENSA_ILi256EEENSA_ILi32EEEEEENS_10tfloat32_tENS5_IJlSD_lEEESL_SM_NS4_8TiledMMAINS4_8MMA_AtomIJNS4_4SM904GMMA30MMA_64x256x8_F32TF32TF32_SS_TNILNSQ_7ScaleInE1ELSS_1EEEEEENS4_6LayoutINS5_IJSC_SD_SD_EEENS5_IJSD_NSA_ILi0EEESX_EEEEENS5_IJNS4_10UnderscoreES10_S10_EEEEENS4_23SM90_TMA_LOAD_MULTICASTENS4_14ComposedLayoutINS4_7SwizzleILi3ELi4ELi3EEENS4_18smem_ptr_flag_bitsILi32EEENSV_INS5_IJNSA_ILi8EEESJ_EEENS5_IJSJ_SD_EEEEEEEvNS4_8identityES13_S1D_vS1E_EENS_8epilogue10collective6detail29Sm90TmaWarpSpecializedAdapterINS1H_15DefaultEpilogueISL_SM_SM_NS1G_6thread17LinearCombinationISL_Li1EffLNS1L_9ScaleType4KindE0ELNS_15FloatRoundStyleE2ESL_EENS1_15EpilogueDefaultEEEEEvvEEEEvNT_6ParamsE,(.L_x_325 - _ZN7cutlass13device_kernelINS_4gemm6kernel13GemmUniversalIN4cute5tupleIJiiiiEEENS1_10collective13CollectiveMmaINS1_34MainloopSm90TmaGmmaWarpSpecializedILi4ENS5_IJNS4_1CILi4EEENSA_ILi2EEENSA_ILi1EEEEEENS1_35KernelTmaWarpSpecializedCooperativeEEENS5_IJNSA_ILi128EEENSA_ILi256EEENSA_ILi32EEEEEENS_10tfloat32_tENS5_IJlSD_lEEESL_SM_NS4_8TiledMMAINS4_8MMA_AtomIJNS4_4SM904GMMA30MMA_64x256x8_F32TF32TF32_SS_TNILNSQ_7ScaleInE1ELSS_1EEEEEENS4_6LayoutINS5_IJSC_SD_SD_EEENS5_IJSD_NSA_ILi0EEESX_EEEEENS5_IJNS4_10UnderscoreES10_S10_EEEEENS4_23SM90_TMA_LOAD_MULTICASTENS4_14ComposedLayoutINS4_7SwizzleILi3ELi4ELi3EEENS4_18smem_ptr_flag_bitsILi32EEENSV_INS5_IJNSA_ILi8EEESJ_EEENS5_IJSJ_SD_EEEEEEEvNS4_8identityES13_S1D_vS1E_EENS_8epilogue10collective6detail29Sm90TmaWarpSpecializedAdapterINS1H_15DefaultEpilogueISL_SM_SM_NS1G_6thread17LinearCombinationISL_Li1EffLNS1L_9ScaleType4KindE0ELNS_15FloatRoundStyleE2ESL_EENS1_15EpilogueDefaultEEEEEvvEEEEvNT_6ParamsE)
        .other          _ZN7cutlass13device_kernelINS_4gemm6kernel13GemmUniversalIN4cute5tupleIJiiiiEEENS1_10collective13CollectiveMmaINS1_34MainloopSm90TmaGmmaWarpSpecializedILi4ENS5_IJNS4_1CILi4EEENSA_ILi2EEENSA_ILi1EEEEEENS1_35KernelTmaWarpSpecializedCooperativeEEENS5_IJNSA_ILi128EEENSA_ILi256EEENSA_ILi32EEEEEENS_10tfloat32_tENS5_IJlSD_lEEESL_SM_NS4_8TiledMMAINS4_8MMA_AtomIJNS4_4SM904GMMA30MMA_64x256x8_F32TF32TF32_SS_TNILNSQ_7ScaleInE1ELSS_1EEEEEENS4_6LayoutINS5_IJSC_SD_SD_EEENS5_IJSD_NSA_ILi0EEESX_EEEEENS5_IJNS4_10UnderscoreES10_S10_EEEEENS4_23SM90_TMA_LOAD_MULTICASTENS4_14ComposedLayoutINS4_7SwizzleILi3ELi4ELi3EEENS4_18smem_ptr_flag_bitsILi32EEENSV_INS5_IJNSA_ILi8EEESJ_EEENS5_IJSJ_SD_EEEEEEEvNS4_8identityES13_S1D_vS1E_EENS_8epilogue10collective6detail29Sm90TmaWarpSpecializedAdapterINS1H_15DefaultEpilogueISL_SM_SM_NS1G_6thread17LinearCombinationISL_Li1EffLNS1L_9ScaleType4KindE0ELNS_15FloatRoundStyleE2ESL_EENS1_15EpilogueDefaultEEEEEvvEEEEvNT_6ParamsE,@"STO_CUDA_ENTRY STV_DEFAULT"
_ZN7cutlass13device_kernelINS_4gemm6kernel13GemmUniversalIN4cute5tupleIJiiiiEEENS1_10collective13CollectiveMmaINS1_34MainloopSm90TmaGmmaWarpSpecializedILi4ENS5_IJNS4_1CILi4EEENSA_ILi2EEENSA_ILi1EEEEEENS1_35KernelTmaWarpSpecializedCooperativeEEENS5_IJNSA_ILi128EEENSA_ILi256EEENSA_ILi32EEEEEENS_10tfloat32_tENS5_IJlSD_lEEESL_SM_NS4_8TiledMMAINS4_8MMA_AtomIJNS4_4SM904GMMA30MMA_64x256x8_F32TF32TF32_SS_TNILNSQ_7ScaleInE1ELSS_1EEEEEENS4_6LayoutINS5_IJSC_SD_SD_EEENS5_IJSD_NSA_ILi0EEESX_EEEEENS5_IJNS4_10UnderscoreES10_S10_EEEEENS4_23SM90_TMA_LOAD_MULTICASTENS4_14ComposedLayoutINS4_7SwizzleILi3ELi4ELi3EEENS4_18smem_ptr_flag_bitsILi32EEENSV_INS5_IJNSA_ILi8EEESJ_EEENS5_IJSJ_SD_EEEEEEEvNS4_8identityES13_S1D_vS1E_EENS_8epilogue10collective6detail29Sm90TmaWarpSpecializedAdapterINS1H_15DefaultEpilogueISL_SM_SM_NS1G_6thread17LinearCombinationISL_Li1EffLNS1L_9ScaleType4KindE0ELNS_15FloatRoundStyleE2ESL_EENS1_15EpilogueDefaultEEEEEvvEEEEvNT_6ParamsE:
[----:B------:R-:W0:Y:S01]  /*0000*/  LDC R1, c[0x0][0x28] ;  /* 0x00000a00ff017b82 */ /* 0x000e220000000800 */
[----:B------:R-:W1:Y:S01]  /*0010*/  S2R R18, SR_TID.X ;  /* 0x0000000000127919 */ /* 0x000e620000002100 */
[----:B------:R-:W-:Y:S01]  /*0020*/  ELECT P0, URZ, PT ;  /* 0x00000000003f782f */ /* 0x000fe20003800000 */
[----:B------:R-:W-:Y:S01]  /*0030*/  BSSY B0, `(.L_x_0) ;  /* 0x000000f000007945 */ /* 0x000fe20003800000 */
[--C-:B-1----:R-:W-:Y:S02]  /*0040*/  SHF.R.U32.HI R0, RZ, 0x5, R18.reuse ;  /* 0x00000005ff007819 */ /* 0x102fe40000011612 */
[----:B------:R-:W-:-:S03]  /*0050*/  SHF.R.U32.HI R3, RZ, 0x7, R18 ;  /* 0x00000007ff037819 */ /* 0x000fc60000011612 */
[----:B------:R-:W1:Y:S04]  /*0060*/  SHFL.IDX PT, R2, R0, RZ, 0x1f ;  /* 0x00001fff00027589 */ /* 0x000e6800000e0000 */
[----:B------:R2:W3:Y:S01]  /*0070*/  SHFL.IDX PT, R5, R3, RZ, 0x1f ;  /* 0x00001fff03057589 */ /* 0x0004e200000e0000 */
[----:B-1----:R-:W-:-:S13]  /*0080*/  ISETP.NE.OR P0, PT, R2, RZ, !P0 ;  /* 0x000000ff0200720c */ /* 0x002fda0004705670 */
[----:B0-23--:R-:W-:Y:S05]  /*0090*/  @P0 BRA `(.L_x_1) ;  /* 0x0000000000200947 */ /* 0x00dfea0003800000 */
[----:B------:R-:W-:Y:S02]  /*00a0*/  ULDC.64 UR4, c[0x0][0x198] ;  /* 0x0000660000047ab9 */ /* 0x000fe40000000a00 */
[----:B------:R-:W-:Y:S02]  /*00b0*/  UIADD3 UR6, UP0, UR4, 0xf0, URZ ;  /* 0x000000f004067890 */ /* 0x000fe4000ff1e03f */
[----:B------:R-:W-:Y:S02]  /*00c0*/  UIADD3 UR4, UP1, UR4, 0x1f0, URZ ;  /* 0x000001f004047890 */ /* 0x000fe4000ff3e03f */
[----:B------:R-:W-:Y:S02]  /*00d0*/  UIADD3.X UR7, URZ, UR5, URZ, UP0, !UPT ;  /* 0x000000053f077290 */ /* 0x000fe400087fe43f */
[----:B------:R-:W-:-:S07]  /*00e0*/  UIADD3.X UR5, URZ, UR5, URZ, UP1, !UPT ;  /* 0x000000053f057290 */ /* 0x000fce0008ffe43f */
[----:B------:R0:W-:Y:S02]  /*00f0*/  UTMACCTL.PF [UR6] ;  /* 0x00000000060079b9 */ /* 0x0001e40008040000 */
[----:B------:R0:W-:Y:S02]  /*0100*/  UTMACCTL.PF [UR4] ;  /* 0x00000000040079b9 */ /* 0x0001e40008040000 */
[----:B0-----:R-:W-:Y:S01]  /*0110*/  NOP ;  /* 0x0000000000007918 */ /* 0x001fe20000000000 */
.L_x_1:
[----:B------:R-:W-:Y:S05]  /*0120*/  BSYNC B0 ;  /* 0x0000000000007941 */ /* 0x000fea0003800000 */
.L_x_0:
[----:B------:R-:W0:Y:S02]  /*0130*/  SHFL.IDX PT, R3, R0, RZ, 0x1f ;  /* 0x00001fff00037589 */ /* 0x000e2400000e0000 */
[----:B0-----:R-:W-:-:S13]  /*0140*/  ISETP.NE.AND P0, PT, R3, RZ, PT ;  /* 0x000000ff0300720c */ /* 0x001fda0003f05270 */
[----:B------:R-:W-:Y:S05]  /*0150*/  @P0 BRA `(.L_x_2) ;  /* 0x0000000000580947 */ /* 0x000fea0003800000 */
[----:B------:R-:W0:Y:S01]  /*0160*/  S2UR UR8, SR_CgaCtaId ;  /* 0x00000000000879c3 */ /* 0x000e220000008800 */
[----:B------:R-:W-:Y:S01]  /*0170*/  UMOV UR4, 0x400 ;  /* 0x0000040000047882 */ /* 0x000fe20000000000 */
[----:B------:R-:W-:Y:S01]  /*0180*/  UMOV UR5, 0x1 ;  /* 0x0000000100057882 */ /* 0x000fe20000000000 */
[----:B------:R-:W-:Y:S01]  /*0190*/  UMOV UR6, 0xa ;  /* 0x0000000a00067882 */ /* 0x000fe20000000000 */
[----:B------:R-:W-:Y:S01]  /*01a0*/  ELECT P0, URZ, PT ;  /* 0x00000000003f782f */ /* 0x000fe20003800000 */
[----:B------:R-:W-:-:S04]  /*01b0*/  UIADD3 UR6, -UR6, 0x100000, URZ ;  /* 0x0010000006067890 */ /* 0x000fc8000fffe13f */
[----:B------:R-:W-:Y:S02]  /*01c0*/  USHF.L.U32 UR7, UR6, 0xb, URZ ;  /* 0x0000000b06077899 */ /* 0x000fe4000800063f */
[----:B------:R-:W-:Y:S02]  /*01d0*/  USHF.L.U32 UR6, UR6, 0x1, URZ ;  /* 0x0000000106067899 */ /* 0x000fe4000800063f */
[----:B0-----:R-:W-:Y:S02]  /*01e0*/  ULEA UR8, UR8, UR4, 0x18 ;  /* 0x0000000408087291 */ /* 0x001fe4000f8ec03f */
[----:B------:R-:W-:-:S04]  /*01f0*/  UIADD3 UR4, -UR5, 0x100000, URZ ;  /* 0x0010000005047890 */ /* 0x000fc8000fffe13f */
[----:B------:R-:W-:Y:S02]  /*0200*/  USHF.L.U32 UR5, UR4, 0xb, URZ ;  /* 0x0000000b04057899 */ /* 0x000fe4000800063f */
[----:B------:R-:W-:Y:S01]  /*0210*/  USHF.L.U32 UR4, UR4, 0x1, URZ ;  /* 0x0000000104047899 */ /* 0x000fe2000800063f */
[----:B------:R-:W0:Y:S11]  /*0220*/  FENCE.VIEW.ASYNC.S ;  /* 0x00000000000073c6 */ /* 0x000e360000000000 */
[----:B0-----:R0:W1:Y:S01]  /*0230*/  SYNCS.EXCH.64 URZ, [UR8], UR4 ;  /* 0x00000004083f75b2 */ /* 0x0010620008000100 */
[----:B------:R0:W2:Y:S01]  /*0240*/  SYNCS.EXCH.64 URZ, [UR8+0x20], UR6 ;  /* 0x00002006083f75b2 */ /* 0x0000a20008000100 */
[----:B------:R0:W3:Y:S01]  /*0250*/  SYNCS.EXCH.64 URZ, [UR8+0x8], UR4 ;  /* 0x00000804083f75b2 */ /* 0x0000e20008000100 */
[----:B------:R0:W4:Y:S01]  /*0260*/  SYNCS.EXCH.64 URZ, [UR8+0x28], UR6 ;  /* 0x00002806083f75b2 */ /* 0x0001220008000100 */
[----:B------:R0:W0:Y:S01]  /*0270*/  SYNCS.EXCH.64 URZ, [UR8+0x10], UR4 ;  /* 0x00001004083f75b2 */ /* 0x0000220008000100 */
[----:B------:R0:W0:Y:S01]  /*0280*/  SYNCS.EXCH.64 URZ, [UR8+0x30], UR6 ;  /* 0x00003006083f75b2 */ /* 0x0000220008000100 */
[----:B------:R0:W0:Y:S01]  /*0290*/  SYNCS.EXCH.64 URZ, [UR8+0x18], UR4 ;  /* 0x00001804083f75b2 */ /* 0x0000220008000100 */
[----:B------:R0:W0:Y:S01]  /*02a0*/  SYNCS.EXCH.64 URZ, [UR8+0x38], UR6 ;  /* 0x00003806083f75b2 */ /* 0x0000220008000100 */
[----:B------:R-:W-:Y:S01]  /*02b0*/  NOP ;  /* 0x0000000000007918 */ /* 0x000fe20000000000 */
.L_x_2:
[----:B------:R-:W-:Y:S01]  /*02c0*/  SHF.R.S32.HI R7, RZ, 0x1f, R18 ;  /* 0x0000001fff077819 */ /* 0x000fe20000011412 */
[----:B------:R-:W5:Y:S01]  /*02d0*/  SHFL.IDX PT, R0, R0, RZ, 0x1f ;  /* 0x00001fff00007589 */ /* 0x000f6200000e0000 */
[----:B0-----:R-:W0:Y:S01]  /*02e0*/  S2UR UR8, SR_CTAID.X ;  /* 0x00000000000879c3 */ /* 0x001e220000002500 */
[----:B------:R-:W-:Y:S02]  /*02f0*/  ELECT P0, URZ, PT ;  /* 0x00000000003f782f */ /* 0x000fe40003800000 */
[----:B------:R-:W-:Y:S01]  /*0300*/  LEA.HI R7, R7, R18, RZ, 0x7 ;  /* 0x0000001207077211 */ /* 0x000fe200078f38ff */
[----:B------:R-:W1:Y:S01]  /*0310*/  S2R R4, SR_CTAID.Y ;  /* 0x0000000000047919 */ /* 0x000e620000002600 */
[----:B------:R-:W-:Y:S01]  /*0320*/  SHF.R.S32.HI R8, RZ, 0x1f, R3 ;  /* 0x0000001fff087819 */ /* 0x000fe20000011403 */
[----:B------:R-:W-:Y:S01]  /*0330*/  ULDC UR4, c[0x0][0x150] ;  /* 0x0000540000047ab9 */ /* 0x000fe20000000800 */
[----:B------:R-:W-:Y:S01]  /*0340*/  LOP3.LUT R7, R7, 0xffffff80, RZ, 0xc0, !PT ;  /* 0xffffff8007077812 */ /* 0x000fe200078ec0ff */
[----:B------:R-:W-:Y:S01]  /*0350*/  NOP ;  /* 0x0000000000007918 */ /* 0x000fe20000000000 */
[----:B------:R-:W-:Y:S01]  /*0360*/  LEA.HI R8, R8, R3, RZ, 0x2 ;  /* 0x0000000308087211 */ /* 0x000fe200078f10ff */
[----:B------:R-:W2:Y:S01]  /*0370*/  LDC R10, c[0x0][0x144] ;  /* 0x00005100ff0a7b82 */ /* 0x000ea20000000800 */
[----:B------:R-:W-:Y:S01]  /*0380*/  NOP ;  /* 0x0000000000007918 */ /* 0x000fe20000000000 */
[----:B------:R-:W-:Y:S01]  /*0390*/  IMAD.IADD R6, R18, 0x1, -R7 ;  /* 0x0000000112067824 */ /* 0x000fe200078e0a07 */
[----:B------:R-:W-:Y:S01]  /*03a0*/  LOP3.LUT R8, R8, 0x3ffffffc, RZ, 0xc0, !PT ;  /* 0x3ffffffc08087812 */ /* 0x000fe200078ec0ff */
[----:B------:R-:W-:Y:S01]  /*03b0*/  IMAD.MOV.U32 R22, RZ, RZ, 0x1 ;  /* 0x00000001ff167424 */ /* 0x000fe200078e00ff */
[----:B------:R-:W-:-:S02]  /*03c0*/  ISETP.NE.AND P3, PT, R5, RZ, PT ;  /* 0x000000ff0500720c */ /* 0x000fc40003f65270 */
[----:B------:R-:W-:Y:S01]  /*03d0*/  SHF.R.S32.HI R7, RZ, 0x1f, R6 ;  /* 0x0000001fff077819 */ /* 0x000fe20000011406 */
[----:B------:R-:W-:Y:S01]  /*03e0*/  IMAD.IADD R8, R3, 0x1, -R8 ;  /* 0x0000000103087824 */ /* 0x000fe200078e0a08 */
[----:B------:R-:W3:Y:S02]  /*03f0*/  LDC R12, c[0x0][0x140] ;  /* 0x00005000ff0c7b82 */ /* 0x000ee40000000800 */
[----:B------:R-:W-:Y:S02]  /*0400*/  LEA.HI R7, R7, R6, RZ, 0x3 ;  /* 0x0000000607077211 */ /* 0x000fe400078f18ff */
[----:B-----5:R-:W-:Y:S02]  /*0410*/  ISETP.NE.OR P0, PT, R0, RZ, !P0 ;  /* 0x000000ff0000720c */ /* 0x020fe40004705670 */
[--C-:B------:R-:W-:Y:S02]  /*0420*/  SHF.R.S32.HI R0, RZ, 0x3, R7.reuse ;  /* 0x00000003ff007819 */ /* 0x100fe40000011407 */
[----:B------:R-:W-:-:S02]  /*0430*/  SHF.R.S32.HI R7, RZ, 0x1f, R7 ;  /* 0x0000001fff077819 */ /* 0x000fc40000011407 */
[----:B0-----:R-:W-:Y:S02]  /*0440*/  I2FP.F32.U32 R9, UR8 ;  /* 0x0000000800097c45 */ /* 0x001fe40008201000 */
[----:B------:R-:W-:-:S03]  /*0450*/  LEA.HI R7, R7, R0, RZ, 0x2 ;  /* 0x0000000007077211 */ /* 0x000fc600078f10ff */
[----:B------:R-:W-:Y:S01]  /*0460*/  FMUL R9, R9, UR4 ;  /* 0x0000000409097c20 */ /* 0x000fe20008400000 */
[----:B------:R-:W-:Y:S01]  /*0470*/  LOP3.LUT R7, R7, 0xfffffffc, RZ, 0xc0, !PT ;  /* 0xfffffffc07077812 */ /* 0x000fe200078ec0ff */
[----:B------:R-:W-:Y:S01]  /*0480*/  VOTEU.ALL UP0, P0 ;  /* 0x00000000003f7886 */ /* 0x000fe20000000000 */
[----:B-1----:R-:W-:Y:S01]  /*0490*/  I2FP.F32.U32 R11, R4 ;  /* 0x00000004000b7245 */ /* 0x002fe20000201000 */
[----:B------:R-:W-:Y:S01]  /*04a0*/  ULDC UR4, c[0x0][0x154] ;  /* 0x0000550000047ab9 */ /* 0x000fe20000000800 */
[----:B------:R-:W-:Y:S01]  /*04b0*/  VOTEU.ALL UP1, P0 ;  /* 0x00000000003f7886 */ /* 0x000fe20000020000 */
[----:B------:R-:W-:Y:S01]  /*04c0*/  IMAD.IADD R7, R0, 0x1, -R7 ;  /* 0x0000000100077824 */ /* 0x000fe200078e0a07 */
[----:B------:R-:W0:Y:S01]  /*04d0*/  F2I.U32.TRUNC.NTZ R9, R9 ;  /* 0x0000000900097305 */ /* 0x000e22000020f000 */
[----:B------:R-:W1:Y:S01]  /*04e0*/  @!UP0 S2UR UR7, SR_CgaCtaId ;  /* 0x00000000000789c3 */ /* 0x000e620000008800 */
[----:B------:R-:W-:Y:S01]  /*04f0*/  @!UP0 UMOV UR6, 0x400 ;  /* 0x0000040000068882 */ /* 0x000fe20000000000 */
[----:B------:R-:W-:Y:S01]  /*0500*/  IMAD R8, R8, 0x4, R7 ;  /* 0x0000000408087824 */ /* 0x000fe200078e0207 */
[----:B---3--:R-:W-:-:S04]  /*0510*/  ISETP.EQ.U32.AND P2, PT, R12, 0x1, PT ;  /* 0x000000010c00780c */ /* 0x008fc80003f42070 */
[----:B------:R-:W-:-:S04]  /*0520*/  SHF.R.S32.HI R3, RZ, 0x1f, R8 ;  /* 0x0000001fff037819 */ /* 0x000fc80000011408 */
[----:B------:R-:W-:Y:S01]  /*0530*/  LEA.HI R0, R3, R8, RZ, 0x2 ;  /* 0x0000000803007211 */ /* 0x000fe200078f10ff */
[----:B0-----:R-:W-:-:S03]  /*0540*/  IMAD.MOV R7, RZ, RZ, -R9 ;  /* 0x000000ffff077224 */ /* 0x001fc600078e0a09 */
[----:B------:R-:W-:Y:S01]  /*0550*/  LOP3.LUT R9, R0, 0xfffffffc, RZ, 0xc0, !PT ;  /* 0xfffffffc00097812 */ /* 0x000fe200078ec0ff */
[----:B--2---:R-:W-:Y:S02]  /*0560*/  IMAD R3, R10, R7, UR8 ;  /* 0x000000080a037e24 */ /* 0x004fe4000f8e0207 */
[----:B------:R-:W-:Y:S02]  /*0570*/  FMUL R10, R11, UR4 ;  /* 0x000000040b0a7c20 */ /* 0x000fe40008400000 */
[C---:B------:R-:W-:Y:S01]  /*0580*/  IMAD.IADD R0, R8.reuse, 0x1, -R9 ;  /* 0x0000000108007824 */ /* 0x040fe200078e0a09 */
[----:B------:R-:W0:Y:S01]  /*0590*/  LDC R7, c[0x0][0x148] ;  /* 0x00005200ff077b82 */ /* 0x000e220000000800 */
[----:B------:R-:W-:Y:S01]  /*05a0*/  SHF.R.S32.HI R9, RZ, 0x1f, R2 ;  /* 0x0000001fff097819 */ /* 0x000fe20000011402 */
[----:B------:R-:W-:Y:S01]  /*05b0*/  IMAD.SHL.U32 R11, R8, 0x4, RZ ;  /* 0x00000004080b7824 */ /* 0x000fe200078e00ff */
[----:B------:R-:W-:Y:S01]  /*05c0*/  UMOV UR4, 0x20 ;  /* 0x0000002000047882 */ /* 0x000fe20000000000 */
[----:B------:R-:W-:Y:S01]  /*05d0*/  ISETP.NE.AND P4, PT, R0, R3, PT ;  /* 0x000000030000720c */ /* 0x000fe20003f85270 */
[----:B------:R-:W2:Y:S01]  /*05e0*/  F2I.U32.TRUNC.NTZ R10, R10 ;  /* 0x0000000a000a7305 */ /* 0x000ea2000020f000 */
[----:B------:R-:W-:Y:S01]  /*05f0*/  LEA.HI R9, R9, R2, RZ, 0x2 ;  /* 0x0000000209097211 */ /* 0x000fe200078f10ff */
[----:B------:R-:W-:-:S04]  /*0600*/  @!UP0 UIADD3 UR4, -UR4, 0x100000, URZ ;  /* 0x0010000004048890 */ /* 0x000fc8000fffe13f */
[----:B------:R-:W-:Y:S02]  /*0610*/  @!UP0 USHF.L.U32 UR5, UR4, 0xb, URZ ;  /* 0x0000000b04058899 */ /* 0x000fe4000800063f */
[----:B------:R-:W-:Y:S01]  /*0620*/  @!UP0 USHF.L.U32 UR4, UR4, 0x1, URZ ;  /* 0x0000000104048899 */ /* 0x000fe2000800063f */
[----:B------:R-:W-:Y:S01]  /*0630*/  LOP3.LUT R152, R8, 0xc, R11, 0x78, !PT ;  /* 0x0000000c08987812 */ /* 0x000fe200078e780b */
[----:B-1----:R-:W-:Y:S01]  /*0640*/  @!UP0 ULEA UR6, UR7, UR6, 0x18 ;  /* 0x0000000607068291 */ /* 0x002fe2000f8ec03f */
[----:B------:R-:W-:Y:S01]  /*0650*/  LOP3.LUT R9, R9, 0xfffffffc, RZ, 0xc0, !PT ;  /* 0xfffffffc09097812 */ /* 0x000fe200078ec0ff */
[----:B------:R-:W-:Y:S01]  /*0660*/  VOTEU.ALL UP0, P0 ;  /* 0x00000000003f7886 */ /* 0x000fe20000000000 */
[----:B------:R-:W-:Y:S01]  /*0670*/  LOP3.LUT P0, RZ, R6, 0x7, RZ, 0xc0, !PT ;  /* 0x0000000706ff7812 */ /* 0x000fe2000780c0ff */
[----:B------:R-:W-:Y:S02]  /*0680*/  VIADD R6, R5, 0xffffffff ;  /* 0xffffffff05067836 */ /* 0x000fe40000000000 */
[----:B------:R-:W-:Y:S01]  /*0690*/  IMAD.IADD R0, R2, 0x1, -R9 ;  /* 0x0000000102007824 */ /* 0x000fe200078e0a09 */
[----:B------:R-:W-:-:S02]  /*06a0*/  ISETP.LT.U32.AND P0, PT, R152, 0x8, !P0 ;  /* 0x000000089800780c */ /* 0x000fc40004701070 */
[----:B------:R-:W-:Y:S01]  /*06b0*/  @P4 SHF.R.S32.HI R9, RZ, 0x1f, R152 ;  /* 0x0000001fff094819 */ /* 0x000fe20000011498 */
[----:B--2---:R-:W-:Y:S01]  /*06c0*/  IMAD.MOV R21, RZ, RZ, -R10 ;  /* 0x000000ffff157224 */ /* 0x004fe200078e0a0a */
[C---:B------:R-:W-:Y:S01]  /*06d0*/  ISETP.NE.AND P1, PT, R0.reuse, 0x3, PT ;  /* 0x000000030000780c */ /* 0x040fe20003f25270 */
[----:B------:R-:W1:Y:S02]  /*06e0*/  FENCE.VIEW.ASYNC.S ;  /* 0x00000000000073c6 */ /* 0x000e640000000000 */
[----:B-1----:R1:W2:Y:S01]  /*06f0*/  @!UP0 SYNCS.EXCH.64 URZ, [UR6+0x50], UR4 ;  /* 0x00005004063f85b2 */ /* 0x0022a20008000100 */
[----:B------:R-:W-:Y:S01]  /*0700*/  @P4 LEA.HI R9, R9, R152, RZ, 0x2 ;  /* 0x0000009809094211 */ /* 0x000fe200078f10ff */
[----:B0-----:R-:W-:Y:S01]  /*0710*/  IMAD R2, R7, R21, R4 ;  /* 0x0000001507027224 */ /* 0x001fe200078e0204 */
[----:B------:R-:W-:Y:S02]  /*0720*/  ISETP.EQ.OR P1, PT, R0, RZ, !P1 ;  /* 0x000000ff0000720c */ /* 0x000fe40004f22670 */
[----:B------:R-:W-:-:S02]  /*0730*/  @P4 SHF.R.S32.HI R9, RZ, 0x2, R9 ;  /* 0x00000002ff094819 */ /* 0x000fc40000011409 */
[----:B------:R-:W-:Y:S02]  /*0740*/  ISETP.EQ.AND P1, PT, R5, RZ, P1 ;  /* 0x000000ff0500720c */ /* 0x000fe40000f22270 */
[----:B------:R-:W-:Y:S02]  /*0750*/  @P4 ISETP.NE.AND P5, PT, R9, R2, PT ;  /* 0x000000020900420c */ /* 0x000fe40003fa5270 */
[----:B------:R-:W-:Y:S02]  /*0760*/  ISETP.GE.U32.AND P6, PT, R6, 0x2, PT ;  /* 0x000000020600780c */ /* 0x000fe40003fc6070 */
[----:B------:R-:W-:Y:S02]  /*0770*/  SEL R9, RZ, 0x1, !P0 ;  /* 0x00000001ff097807 */ /* 0x000fe40004000000 */
[----:B------:R-:W-:Y:S01]  /*0780*/  @P4 SEL R22, RZ, 0x1, P5 ;  /* 0x00000001ff164807 */ /* 0x000fe20002800000 */
[----:B------:R1:W0:Y:S01]  /*0790*/  @!UP1 SYNCS.EXCH.64 URZ, [UR6+0x58], UR4 ;  /* 0x00005804063f95b2 */ /* 0x0002220008000100 */
[----:B------:R-:W-:Y:S01]  /*07a0*/  SEL R19, RZ, 0x1, !P1 ;  /* 0x00000001ff137807 */ /* 0x000fe20004800000 */
[----:B------:R-:W-:Y:S01]  /*07b0*/  NOP ;  /* 0x0000000000007918 */ /* 0x000fe20000000000 */
[----:B------:R-:W-:-:S02]  /*07c0*/  LOP3.LUT R22, R22, R9, RZ, 0xc0, !PT ;  /* 0x0000000916167212 */ /* 0x000fc400078ec0ff */
[----:B------:R-:W-:Y:S01]  /*07d0*/  SEL R19, R19, 0x2, P6 ;  /* 0x0000000213137807 */ /* 0x000fe20003000000 */
[----:B-12---:R-:W-:Y:S06]  /*07e0*/  @!P2 BRA `(.L_x_3) ;  /* 0x000000000008a947 */ /* 0x006fec0003800000 */
[----:B0---4-:R-:W-:Y:S01]  /*07f0*/  UCGABAR_ARV ;  /* 0x00000000000079c7 */ /* 0x011fe20008000000 */
[----:B------:R-:W-:Y:S05]  /*0800*/  BRA `(.L_x_4) ;  /* 0x0000000000047947 */ /* 0x000fea0003800000 */
.L_x_3:
[----:B0---4-:R-:W-:Y:S01]  /*0810*/  NOP ;  /* 0x0000000000007918 */ /* 0x011fe20000000000 */
.L_x_4:
[----:B------:R-:W0:Y:S01]  /*0820*/  LDC R2, c[0x0][0x65c] ;  /* 0x00019700ff027b82 */ /* 0x000e220000000800 */
[----:B------:R-:W-:Y:S02]  /*0830*/  IMAD.U32 R8, RZ, RZ, UR8 ;  /* 0x00000008ff087e24 */ /* 0x000fe4000f8e00ff */
[----:B------:R-:W-:Y:S01]  /*0840*/  IMAD.MOV.U32 R9, RZ, RZ, RZ ;  /* 0x000000ffff097224 */ /* 0x000fe200078e00ff */
[----:B0-----:R-:W-:-:S04]  /*0850*/  ISETP.NE.AND P1, PT, R2, 0x1, PT ;  /* 0x000000010200780c */ /* 0x001fc80003f25270 */
[----:B------:R-:W-:-:S09]  /*0860*/  P2R R5, PR, RZ, 0x2 ;  /* 0x00000002ff057803 */ /* 0x000fd20000000000 */
[----:B------:R-:W0:Y:S01]  /*0870*/  @P1 LDC R17, c[0x0][0x10] ;  /* 0x00000400ff111b82 */ /* 0x000e220000000800 */
[----:B------:R-:W-:Y:S02]  /*0880*/  @P1 IMAD.MOV.U32 R5, RZ, RZ, RZ ;  /* 0x000000ffff051224 */ /* 0x000fe400078e00ff */
[----:B------:R-:W-:-:S05]  /*0890*/  @P1 IMAD.MOV.U32 R13, RZ, RZ, RZ ;  /* 0x000000ffff0d1224 */ /* 0x000fca00078e00ff */
[----:B------:R-:W1:Y:S01]  /*08a0*/  @!P1 LDC R11, c[0x0][0xc] ;  /* 0x00000300ff0b9b82 */ /* 0x000e620000000800 */
[----:B0-----:R-:W-:-:S04]  /*08b0*/  @P1 IMAD.WIDE.U32 R16, R17, UR8, R4 ;  /* 0x0000000811101c25 */ /* 0x001fc8000f8e0004 */
[----:B------:R-:W-:Y:S02]  /*08c0*/  @P1 IMAD.IADD R17, R17, 0x1, R13 ;  /* 0x0000000111111824 */ /* 0x000fe400078e020d */
[----:B-1----:R-:W-:-:S04]  /*08d0*/  @!P1 IMAD.WIDE.U32 R8, R4, R11, R8 ;  /* 0x0000000b04089225 */ /* 0x002fc800078e0008 */
[----:B------:R-:W-:Y:S02]  /*08e0*/  @!P1 IMAD.MOV.U32 R16, RZ, RZ, R8 ;  /* 0x000000ffff109224 */ /* 0x000fe400078e0008 */
[----:B------:R-:W-:Y:S01]  /*08f0*/  @!P1 IMAD.MOV.U32 R17, RZ, RZ, R9 ;  /* 0x000000ffff119224 */ /* 0x000fe200078e0009 */
[----:B------:R-:W-:Y:S06]  /*0900*/  @!P2 BRA `(.L_x_5) ;  /* 0x00000000000ca947 */ /* 0x000fec0003800000 */
[----:B------:R-:W-:Y:S01]  /*0910*/  UCGABAR_WAIT ;  /* 0x0000000000007dc7 */ /* 0x000fe20008000000 */
[----:B------:R-:W-:Y:S01]  /*0920*/  CCTL.IVALL ;  /* 0x00000000ff00798f */ /* 0x000fe20002000000 */
[----:B------:R-:W-:Y:S05]  /*0930*/  BRA `(.L_x_6) ;  /* 0x0000000000047947 */ /* 0x000fea0003800000 */
.L_x_5:
[----:B------:R-:W-:Y:S06]  /*0940*/  BAR.SYNC.DEFER_BLOCKING 0x0 ;  /* 0x0000000000007b1d */ /* 0x000fec0000010000 */
.L_x_6:
[----:B------:R-:W-:Y:S05]  /*0950*/  @!P3 BRA `(.L_x_7) ;  /* 0x000000980060b947 */ /* 0x000fea0003800000 */
[----:B------:R-:W-:-:S13]  /*0960*/  ISETP.GT.U32.AND P0, PT, R6, 0x1, PT ;  /* 0x000000010600780c */ /* 0x000fda0003f04070 */
[----:B------:R-:W-:Y:S05]  /*0970*/  @P0 EXIT ;  /* 0x000000000000094d */ /* 0x000fea0003800000 */
[----:B------:R-:W-:Y:S01]  /*0980*/  ULDC.64 UR4, c[0x0][0x650] ;  /* 0x0001940000047ab9 */ /* 0x000fe20000000a00 */
[----:B------:R-:W-:Y:S01]  /*0990*/  PRMT R0, RZ, 0x7610, R0 ;  /* 0x00007610ff007816 */ /* 0x000fe20000000000 */
[----:B------:R-:W-:Y:S01]  /*09a0*/  IMAD.MOV.U32 R154, RZ, RZ, -0x1 ;  /* 0xffffffffff9a7424 */ /* 0x000fe200078e00ff */
[----:B------:R-:W-:Y:S01]  /*09b0*/  ISETP.GE.U32.AND P0, PT, R16, UR4, PT ;  /* 0x0000000410007c0c */ /* 0x000fe2000bf06070 */
[----:B------:R-:W-:Y:S02]  /*09c0*/  IMAD.MOV.U32 R153, RZ, RZ, -0x1 ;  /* 0xffffffffff997424 */ /* 0x000fe400078e00ff */
[----:B------:R-:W-:Y:S01]  /*09d0*/  IMAD.MOV.U32 R23, RZ, RZ, -0x1 ;  /* 0xffffffffff177424 */ /* 0x000fe200078e00ff */
[----:B------:R-:W-:-:S13]  /*09e0*/  ISETP.GE.U32.AND.EX P0, PT, R17, UR5, PT, P0 ;  /* 0x0000000511007c0c */ /* 0x000fda000bf06100 */
[----:B------:R-:W-:Y:S05]  /*09f0*/  @P0 BRA `(.L_x_8) ;  /* 0x00000004002c0947 */ /* 0x000fea0003800000 */
[----:B------:R-:W0:Y:S01]  /*0a00*/  LDC.64 R24, c[0x0][0x628] ;  /* 0x00018a00ff187b82 */ /* 0x000e220000000a00 */
[----:B------:R-:W-:Y:S02]  /*0a10*/  IMAD.MOV.U32 R8, RZ, RZ, R16 ;  /* 0x000000ffff087224 */ /* 0x000fe400078e0010 */
[----:B------:R-:W-:-:S05]  /*0a20*/  IMAD.MOV.U32 R9, RZ, RZ, R17 ;  /* 0x000000ffff097224 */ /* 0x000fca00078e0011 */
[----:B------:R-:W1:Y:S08]  /*0a30*/  LDC R0, c[0x0][0x630] ;  /* 0x00018c00ff007b82 */ /* 0x000e700000000800 */
[----:B------:R-:W2:Y:S01]  /*0a40*/  LDC.64 R26, c[0x0][0x620] ;  /* 0x00018800ff1a7b82 */ /* 0x000ea20000000a00 */
[----:B0-----:R-:W-:-:S04]  /*0a50*/  ISETP.NE.U32.AND P0, PT, R24, RZ, PT ;  /* 0x000000ff1800720c */ /* 0x001fc80003f05070 */
[----:B------:R-:W-:-:S13]  /*0a60*/  ISETP.NE.AND.EX P0, PT, R25, RZ, PT, P0 ;  /* 0x000000ff1900720c */ /* 0x000fda0003f05300 */
[----:B-12---:R-:W-:Y:S05]  /*0a70*/  @!P0 BRA `(.L_x_9) ;  /* 0x0000000000288947 */ /* 0x006fea0003800000 */
[----:B------:R-:W0:Y:S02]  /*0a80*/  LDC R13, c[0x0][0x634] ;  /* 0x00018d00ff0d7b82 */ /* 0x000e240000000800 */
[----:B0-----:R-:W-:-:S05]  /*0a90*/  IADD3 R13, P0, R16, R13, RZ ;  /* 0x0000000d100d7210 */ /* 0x001fca0007f1e0ff */
[----:B------:R-:W-:-:S04]  /*0aa0*/  IMAD.X R15, RZ, RZ, R17, P0 ;  /* 0x000000ffff0f7224 */ /* 0x000fc800000e0611 */
[----:B------:R-:W-:-:S04]  /*0ab0*/  IMAD.WIDE.U32 R8, R15, R24, RZ ;  /* 0x000000180f087225 */ /* 0x000fc800078e00ff */
[----:B------:R-:W-:-:S04]  /*0ac0*/  IMAD.WIDE.U32 R10, P0, R13, R25, R8 ;  /* 0x000000190d0a7225 */ /* 0x000fc80007800008 */
[----:B------:R-:W-:-:S04]  /*0ad0*/  IMAD.WIDE.U32 R8, R13, R24, RZ ;  /* 0x000000180d087225 */ /* 0x000fc800078e00ff */
[----:B------:R-:W-:Y:S01]  /*0ae0*/  IMAD.X R13, RZ, RZ, RZ, P0 ;  /* 0x000000ffff0d7224 */ /* 0x000fe200000e06ff */
[----:B------:R-:W-:Y:S01]  /*0af0*/  IADD3 RZ, P0, R9, R10, RZ ;  /* 0x0000000a09ff7210 */ /* 0x000fe20007f1e0ff */
[----:B------:R-:W-:-:S04]  /*0b00*/  IMAD.MOV.U32 R12, RZ, RZ, R11 ;  /* 0x000000ffff0c7224 */ /* 0x000fc800078e000b */
[----:B------:R-:W-:-:S08]  /*0b10*/  IMAD.WIDE.U32.X R8, R15, R25, R12, P0 ;  /* 0x000000190f087225 */ /* 0x000fd000000e040c */
.L_x_9:
[----:B------:R-:W0:Y:S01]  /*0b20*/  LDC.64 R24, c[0x0][0x640] ;  /* 0x00019000ff187b82 */ /* 0x000e220000000a00 */
[-CC-:B------:R-:W-:Y:S01]  /*0b30*/  SHF.R.U64 R28, R8, R0.reuse, R9.reuse ;  /* 0x00000000081c7219 */ /* 0x180fe20000001209 */
[----:B------:R-:W-:Y:S01]  /*0b40*/  IMAD R30, R7, R21, R4 ;  /* 0x00000015071e7224 */ /* 0x000fe200078e0204 */
[----:B------:R-:W-:Y:S01]  /*0b50*/  SHF.R.U32.HI R0, RZ, R0, R9 ;  /* 0x00000000ff007219 */ /* 0x000fe20000011609 */
[----:B------:R-:W-:Y:S01]  /*0b60*/  IMAD.MOV.U32 R21, RZ, RZ, 0x1 ;  /* 0x00000001ff157424 */ /* 0x000fe200078e00ff */
[----:B------:R-:W-:-:S03]  /*0b70*/  IADD3 R5, P0, RZ, -R28, RZ ;  /* 0x8000001cff057210 */ /* 0x000fc60007f1e0ff */
[----:B------:R-:W1:Y:S02]  /*0b80*/  LDC R6, c[0x0][0x618] ;  /* 0x00018600ff067b82 */ /* 0x000e640000000800 */
[----:B------:R-:W-:-:S04]  /*0b90*/  IMAD.X R9, RZ, RZ, ~R0, P0 ;  /* 0x000000ffff097224 */ /* 0x000fc800000e0e00 */
[-C--:B------:R-:W-:Y:S02]  /*0ba0*/  IMAD R0, R9, R26.reuse, RZ ;  /* 0x0000001a09007224 */ /* 0x080fe400078e02ff */
[----:B------:R-:W2:Y:S01]  /*0bb0*/  LDC R11, c[0x0][0x608] ;  /* 0x00018200ff0b7b82 */ /* 0x000ea20000000800 */
[----:B------:R-:W-:-:S04]  /*0bc0*/  IMAD.WIDE.U32 R8, R5, R26, R16 ;  /* 0x0000001a05087225 */ /* 0x000fc800078e0010 */
[----:B------:R-:W-:-:S03]  /*0bd0*/  IMAD R5, R5, R27, R0 ;  /* 0x0000001b05057224 */ /* 0x000fc600078e0200 */
[----:B------:R-:W3:Y:S01]  /*0be0*/  LDC R12, c[0x0][0x658] ;  /* 0x00019600ff0c7b82 */ /* 0x000ee20000000800 */
[----:B0-----:R-:W-:Y:S01]  /*0bf0*/  ISETP.NE.U32.AND P0, PT, R24, RZ, PT ;  /* 0x000000ff1800720c */ /* 0x001fe20003f05070 */
[----:B------:R-:W-:Y:S02]  /*0c00*/  IMAD.IADD R5, R9, 0x1, R5 ;  /* 0x0000000109057824 */ /* 0x000fe400078e0205 */
[----:B------:R-:W-:Y:S01]  /*0c10*/  IMAD.MOV.U32 R9, RZ, RZ, -0x1 ;  /* 0xffffffffff097424 */ /* 0x000fe200078e00ff */
[----:B------:R-:W-:-:S03]  /*0c20*/  ISETP.NE.AND.EX P0, PT, R25, RZ, PT, P0 ;  /* 0x000000ff1900720c */ /* 0x000fc60003f05300 */
[----:B------:R-:W0:Y:S01]  /*0c30*/  LDC R15, c[0x0][0x600] ;  /* 0x00018000ff0f7b82 */ /* 0x000e220000000800 */
[-CC-:B-1----:R-:W-:Y:S02]  /*0c40*/  SHF.R.U64 R13, R8, R6.reuse, R5.reuse ;  /* 0x00000006080d7219 */ /* 0x182fe40000001205 */
[----:B------:R-:W-:-:S05]  /*0c50*/  SHF.R.U32.HI R0, RZ, R6, R5 ;  /* 0x00000006ff007219 */ /* 0x000fca0000011605 */
[----:B------:R-:W1:Y:S01]  /*0c60*/  LDC R14, c[0x0][0x648] ;  /* 0x00019200ff0e7b82 */ /* 0x000e620000000800 */
[-CC-:B--2---:R-:W-:Y:S02]  /*0c70*/  SHF.R.U64 R27, R13, R11.reuse, R0.reuse ;  /* 0x0000000b0d1b7219 */ /* 0x184fe40000001200 */
[----:B------:R-:W-:-:S05]  /*0c80*/  SHF.R.U32.HI R5, RZ, R11, R0 ;  /* 0x0000000bff057219 */ /* 0x000fca0000011600 */
[----:B------:R-:W2:Y:S01]  /*0c90*/  LDC R20, c[0x0][0x638] ;  /* 0x00018e00ff147b82 */ /* 0x000ea20000000800 */
[-CC-:B---3--:R-:W-:Y:S02]  /*0ca0*/  SHF.R.U64 R26, R27, R12.reuse, R5.reuse ;  /* 0x0000000c1b1a7219 */ /* 0x188fe40000001205 */
[-C--:B------:R-:W-:Y:S02]  /*0cb0*/  SHF.L.U32 R0, R9, R12.reuse, RZ ;  /* 0x0000000c09007219 */ /* 0x080fe400000006ff */
[----:B------:R-:W-:Y:S01]  /*0cc0*/  SHF.R.U32.HI R5, RZ, R12, R5 ;  /* 0x0000000cff057219 */ /* 0x000fe20000011605 */
[----:B------:R-:W-:Y:S01]  /*0cd0*/  IMAD.MOV.U32 R4, RZ, RZ, R26 ;  /* 0x000000ffff047224 */ /* 0x000fe200078e001a */
[----:B------:R-:W-:Y:S01]  /*0ce0*/  LOP3.LUT R10, RZ, R0, RZ, 0x33, !PT ;  /* 0x00000000ff0a7212 */ /* 0x000fe200078e33ff */
[----:B------:R-:W3:Y:S01]  /*0cf0*/  LDC R23, c[0x0][0x610] ;  /* 0x00018400ff177b82 */ /* 0x000ee20000000800 */
[----:B------:R-:W-:Y:S05]  /*0d00*/  @!P0 BRA `(.L_x_10) ;  /* 0x0000000000288947 */ /* 0x000fea0003800000 */
[----:B------:R-:W4:Y:S02]  /*0d10*/  LDC R9, c[0x0][0x64c] ;  /* 0x00019300ff097b82 */ /* 0x000f240000000800 */
[----:B----4-:R-:W-:-:S05]  /*0d20*/  IADD3 R9, P0, R26, R9, RZ ;  /* 0x000000091a097210 */ /* 0x010fca0007f1e0ff */
        /* <DEDUP_REMOVED lines=8> */
.L_x_10:
[----:B-1----:R-:W-:Y:S01]  /*0db0*/  SHF.R.U64 R4, R4, R14, R5 ;  /* 0x0000000e04047219 */ /* 0x002fe20000001205 */
[----:B0-----:R-:W-:Y:S01]  /*0dc0*/  VIADD R6, R15, 0xffffffff ;  /* 0xffffffff0f067836 */ /* 0x001fe20000000000 */
[----:B------:R-:W-:Y:S02]  /*0dd0*/  SHF.L.U32 R0, R21, R12, RZ ;  /* 0x0000000c15007219 */ /* 0x000fe400000006ff */
[----:B------:R-:W-:Y:S01]  /*0de0*/  LOP3.LUT R5, R27, R10, RZ, 0xc0, !PT ;  /* 0x0000000a1b057212 */ /* 0x000fe200078ec0ff */
[----:B------:R-:W-:Y:S01]  /*0df0*/  IMAD.MOV R7, RZ, RZ, -R4 ;  /* 0x000000ffff077224 */ /* 0x000fe200078e0a04 */
[----:B------:R-:W-:Y:S02]  /*0e00*/  SEL R3, R3, R30, !P1 ;  /* 0x0000001e03037207 */ /* 0x000fe40004800000 */
[----:B------:R-:W-:Y:S01]  /*0e10*/  LOP3.LUT R6, R13, R6, RZ, 0xc0, !PT ;  /* 0x000000060d067212 */ /* 0x000fe200078ec0ff */
[----:B------:R-:W-:Y:S02]  /*0e20*/  IMAD R4, R0, R4, R5 ;  /* 0x0000000400047224 */ /* 0x000fe400078e0205 */
[----:B--2---:R-:W-:-:S02]  /*0e30*/  IMAD R0, R7, R20, R26 ;  /* 0x0000001407007224 */ /* 0x004fc400078e021a */
[----:B---3--:R-:W-:Y:S02]  /*0e40*/  IMAD R3, R4, R23, R3 ;  /* 0x0000001704037224 */ /* 0x008fe400078e0203 */
[----:B------:R-:W-:Y:S02]  /*0e50*/  IMAD R154, R0, R15, R6 ;  /* 0x0000000f009a7224 */ /* 0x000fe400078e0206 */
[----:B------:R-:W-:Y:S02]  /*0e60*/  IMAD.MOV.U32 R4, RZ, RZ, 0x1 ;  /* 0x00000001ff047424 */ /* 0x000fe400078e00ff */
[----:B------:R-:W-:Y:S01]  /*0e70*/  IMAD.MOV.U32 R23, RZ, RZ, R28 ;  /* 0x000000ffff177224 */ /* 0x000fe200078e001c */
[----:B------:R-:W-:Y:S02]  /*0e80*/  SEL R153, R154, R3, !P1 ;  /* 0x000000039a997207 */ /* 0x000fe40004800000 */
[----:B------:R-:W-:Y:S02]  /*0e90*/  PRMT R0, R4, 0x7610, R0 ;  /* 0x0000761004007816 */ /* 0x000fe40000000000 */
[----:B------:R-:W-:-:S07]  /*0ea0*/  SEL R154, R3, R154, !P1 ;  /* 0x0000009a039a7207 */ /* 0x000fce0004800000 */
.L_x_8:
[----:B------:R-:W-:-:S08]  /*0eb0*/  NOP ;  /* 0x0000000000007918 */ /* 0x000fd00000000000 */
[----:B------:R-:W0:Y:S02]  /*0ec0*/  USETMAXREG.TRY_ALLOC.CTAPOOL UP0, 0xe8 ;  /* 0x000000e8000079c8 */ /* 0x000e240008000600 */
[----:B0-----:R-:W-:-:S13]  /*0ed0*/  PLOP3.LUT P0, PT, PT, PT, UP0, 0x80, 0x0 ;  /* 0x000000000000781c */ /* 0x001fda0003f0f008 */
[----:B------:R-:W-:Y:S05]  /*0ee0*/  @!P0 BRA `(.L_x_8) ;  /* 0xfffffffc00f08947 */ /* 0x000fea000383ffff */
[----:B------:R-:W-:Y:S01]  /*0ef0*/  ULDC.64 UR4, c[0x0][0x598] ;  /* 0x0001660000047ab9 */ /* 0x000fe20000000a00 */
[----:B------:R-:W-:Y:S01]  /*0f00*/  ULDC.64 UR36, c[0x0][0x208] ;  /* 0x0000820000247ab9 */ /* 0x000fe20000000a00 */
[----:B------:R-:W-:-:S04]  /*0f10*/  ISETP.NE.U32.AND P0, PT, RZ, UR4, PT ;  /* 0x00000004ff007c0c */ /* 0x000fc8000bf05070 */
[----:B------:R-:W-:-:S13]  /*0f20*/  ISETP.NE.AND.EX P0, PT, RZ, UR5, PT, P0 ;  /* 0x00000005ff007c0c */ /* 0x000fda000bf05300 */
[----:B------:R-:W-:Y:S05]  /*0f30*/  @!P0 BRA `(.L_x_11) ;  /* 0x00000000001c8947 */ /* 0x000fea0003800000 */
[----:B------:R-:W0:Y:S02]  /*0f40*/  LDC.64 R4, c[0x0][0x598] ;  /* 0x00016600ff047b82 */ /* 0x000e240000000a00 */
[----:B0-----:R-:W2:Y:S02]  /*0f50*/  LDG.E.64 R4, desc[UR36][R4.64] ;  /* 0x0000002404047981 */ /* 0x001ea4000c1e1b00 */
[----:B--2---:R-:W-:-:S04]  /*0f60*/  ISETP.NE.U32.AND P0, PT, R4, RZ, PT ;  /* 0x000000ff0400720c */ /* 0x004fc80003f05070 */
[----:B------:R-:W-:-:S13]  /*0f70*/  ISETP.NE.AND.EX P0, PT, R5, RZ, PT, P0 ;  /* 0x000000ff0500720c */ /* 0x000fda0003f05300 */
[----:B------:R-:W-:Y:S05]  /*0f80*/  @!P0 BRA `(.L_x_11) ;  /* 0x0000000000088947 */ /* 0x000fea0003800000 */
[----:B------:R0:W5:Y:S01]  /*0f90*/  LD.E R155, desc[UR36][R4.64] ;  /* 0x00000024049b7980 */ /* 0x000162000c101900 */
[----:B------:R-:W-:Y:S05]  /*0fa0*/  BRA `(.L_x_12) ;  /* 0x0000000000247947 */ /* 0x000fea0003800000 */
.L_x_11:
[----:B------:R-:W-:Y:S02]  /*0fb0*/  ULDC.64 UR4, c[0x0][0x588] ;  /* 0x0001620000047ab9 */ /* 0x000fe40000000a00 */
[----:B------:R-:W-:-:S04]  /*0fc0*/  ISETP.NE.U32.AND P0, PT, RZ, UR4, PT ;  /* 0x00000004ff007c0c */ /* 0x000fc8000bf05070 */
[----:B------:R-:W-:-:S13]  /*0fd0*/  ISETP.NE.AND.EX P0, PT, RZ, UR5, PT, P0 ;  /* 0x00000005ff007c0c */ /* 0x000fda000bf05300 */
[----:B------:R-:W-:Y:S05]  /*0fe0*/  @!P0 BRA `(.L_x_13) ;  /* 0x00000000000c8947 */ /* 0x000fea0003800000 */
[----:B------:R-:W0:Y:S02]  /*0ff0*/  LDC.64 R4, c[0x0][0x588] ;  /* 0x00016200ff047b82 */ /* 0x000e240000000a00 */
[----:B0-----:R1:W5:Y:S01]  /*1000*/  LDG.E R155, desc[UR36][R4.64] ;  /* 0x00000024049b7981 */ /* 0x001362000c1e1900 */
[----:B------:R-:W-:Y:S05]  /*1010*/  BRA `(.L_x_12) ;  /* 0x0000000000087947 */ /* 0x000fea0003800000 */
.L_x_13:
[----:B------:R-:W-:Y:S02]  /*1020*/  ULDC UR4, c[0x0][0x580] ;  /* 0x0001600000047ab9 */ /* 0x000fe40000000800 */
[----:B------:R-:W-:-:S07]  /*1030*/  IMAD.U32 R155, RZ, RZ, UR4 ;  /* 0x00000004ff9b7e24 */ /* 0x000fce000f8e00ff */
.L_x_12:
[----:B------:R-:W-:Y:S02]  /*1040*/  ULDC.64 UR4, c[0x0][0x5a0] ;  /* 0x0001680000047ab9 */ /* 0x000fe40000000a00 */
[----:B------:R-:W-:-:S04]  /*1050*/  ISETP.NE.U32.AND P0, PT, RZ, UR4, PT ;  /* 0x00000004ff007c0c */ /* 0x000fc8000bf05070 */
[----:B------:R-:W-:-:S13]  /*1060*/  ISETP.NE.AND.EX P0, PT, RZ, UR5, PT, P0 ;  /* 0x00000005ff007c0c */ /* 0x000fda000bf05300 */
[----:B------:R-:W-:Y:S05]  /*1070*/  @!P0 BRA `(.L_x_14) ;  /* 0x00000000001c8947 */ /* 0x000fea0003800000 */
[----:B01----:R-:W0:Y:S02]  /*1080*/  LDC.64 R4, c[0x0][0x5a0] ;  /* 0x00016800ff047b82 */ /* 0x003e240000000a00 */
[----:B0-----:R-:W2:Y:S02]  /*1090*/  LDG.E.64 R4, desc[UR36][R4.64] ;  /* 0x0000002404047981 */ /* 0x001ea4000c1e1b00 */
[----:B--2---:R-:W-:-:S04]  /*10a0*/  ISETP.NE.U32.AND P0, PT, R4, RZ, PT ;  /* 0x000000ff0400720c */ /* 0x004fc80003f05070 */
[----:B------:R-:W-:-:S13]  /*10b0*/  ISETP.NE.AND.EX P0, PT, R5, RZ, PT, P0 ;  /* 0x000000ff0500720c */ /* 0x000fda0003f05300 */
[----:B------:R-:W-:Y:S05]  /*10c0*/  @!P0 BRA `(.L_x_14) ;  /* 0x0000000000088947 */ /* 0x000fea0003800000 */
[----:B------:R0:W5:Y:S01]  /*10d0*/  LD.E R156, desc[UR36][R4.64] ;  /* 0x00000024049c7980 */ /* 0x000162000c101900 */
[----:B------:R-:W-:Y:S05]  /*10e0*/  BRA `(.L_x_15) ;  /* 0x0000000000247947 */ /* 0x000fea0003800000 */
.L_x_14:
[----:B------:R-:W-:Y:S02]  /*10f0*/  ULDC.64 UR4, c[0x0][0x590] ;  /* 0x0001640000047ab9 */ /* 0x000fe40000000a00 */
[----:B------:R-:W-:-:S04]  /*1100*/  ISETP.NE.U32.AND P0, PT, RZ, UR4, PT ;  /* 0x00000004ff007c0c */ /* 0x000fc8000bf05070 */
[----:B------:R-:W-:-:S13]  /*1110*/  ISETP.NE.AND.EX P0, PT, RZ, UR5, PT, P0 ;  /* 0x00000005ff007c0c */ /* 0x000fda000bf05300 */
[----:B------:R-:W-:Y:S05]  /*1120*/  @!P0 BRA `(.L_x_16) ;  /* 0x00000000000c8947 */ /* 0x000fea0003800000 */
[----:B------:R-:W2:Y:S02]  /*1130*/  LDC.64 R156, c[0x0][0x590] ;  /* 0x00016400ff9c7b82 */ /* 0x000ea40000000a00 */
[----:B--2---:R2:W5:Y:S01]  /*1140*/  LDG.E R156, desc[UR36][R156.64] ;  /* 0x000000249c9c7981 */ /* 0x004562000c1e1900 */
[----:B------:R-:W-:Y:S05]  /*1150*/  BRA `(.L_x_15) ;  /* 0x0000000000087947 */ /* 0x000fea0003800000 */
.L_x_16:
[----:B------:R-:W-:Y:S02]  /*1160*/  ULDC UR4, c[0x0][0x584] ;  /* 0x0001610000047ab9 */ /* 0x000fe40000000800 */
[----:B------:R-:W-:-:S07]  /*1170*/  IMAD.U32 R156, RZ, RZ, UR4 ;  /* 0x00000004ff9c7e24 */ /* 0x000fce000f8e00ff */
.L_x_15:
[----:B------:R-:W-:-:S13]  /*1180*/  LOP3.LUT P0, RZ, R0, 0xff, RZ, 0xc0, !PT ;  /* 0x000000ff00ff7812 */ /* 0x000fda000780c0ff */
[----:B------:R-:W-:Y:S05]  /*1190*/  @!P0 EXIT ;  /* 0x000000000000894d */ /* 0x000fea0003800000 */
[----:B------:R-:W-:Y:S01]  /*11a0*/  ULDC UR4, c[0x0][0x28c] ;  /* 0x0000a30000047ab9 */ /* 0x000fe20000000800 */
[----:B--2---:R-:W-:Y:S01]  /*11b0*/  LOP3.LUT R157, R19, 0x1, RZ, 0xfc, !PT ;  /* 0x00000001139d7812 */ /* 0x004fe200078efcff */
[----:B------:R-:W-:Y:S01]  /*11c0*/  UIADD3 UR4, UR4, 0x1f, URZ ;  /* 0x0000001f04047890 */ /* 0x000fe2000fffe03f */
[----:B------:R-:W-:Y:S01]  /*11d0*/  UMOV UR38, URZ ;  /* 0x0000003f00267c82 */ /* 0x000fe20008000000 */
[----:B------:R-:W-:Y:S02]  /*11e0*/  UMOV UR39, URZ ;  /* 0x0000003f00277c82 */ /* 0x000fe40008000000 */
[----:B------:R-:W-:-:S04]  /*11f0*/  USHF.R.S32.HI UR5, URZ, 0x1f, UR4 ;  /* 0x0000001f3f057899 */ /* 0x000fc80008011404 */
[----:B------:R-:W-:-:S04]  /*1200*/  ULEA.HI UR5, UR5, UR4, URZ, 0x5 ;  /* 0x0000000405057291 */ /* 0x000fc8000f8f283f */
[----:B------:R-:W-:-:S12]  /*1210*/  USHF.R.S32.HI UR40, URZ, 0x5, UR5 ;  /* 0x000000053f287899 */ /* 0x000fd80008011405 */
.L_x_290:
[----:B------:R-:W-:Y:S01]  /*1220*/  LOP3.LUT R0, R18, 0x80, RZ, 0xc0, !PT ;  /* 0x0000008012007812 */ /* 0x000fe200078ec0ff */
[----:B--2---:R-:W2:Y:S01]  /*1230*/  S2UR UR7, SR_CgaCtaId ;  /* 0x00000000000779c3 */ /* 0x004ea20000008800 */
[----:B------:R-:W-:Y:S02]  /*1240*/  UMOV UR6, 0x400 ;  /* 0x0000040000067882 */ /* 0x000fe40000000000 */
[----:B------:R-:W-:-:S06]  /*1250*/  SHF.R.U32.HI R0, RZ, 0x7, R0 ;  /* 0x00000007ff007819 */ /* 0x000fcc0000011600 */
[----:B---3--:R-:W3:Y:S01]  /*1260*/  SHFL.IDX PT, R0, R0, RZ, 0x1f ;  /* 0x00001fff00007589 */ /* 0x008ee200000e0000 */
[----:B--2---:R-:W-:Y:S01]  /*1270*/  ULEA UR6, UR7, UR6, 0x18 ;  /* 0x0000000607067291 */ /* 0x004fe2000f8ec03f */
[----:B---3--:R-:W-:-:S13]  /*1280*/  R2UR UR4, R0 ;  /* 0x00000000000472ca */ /* 0x008fda00000e0000 */
[----:B------:R-:W-:-:S04]  /*1290*/  ULEA.HI UR5, UR4, UR4, URZ, 0x1 ;  /* 0x0000000404057291 */ /* 0x000fc8000f8f083f */
[----:B------:R-:W-:-:S04]  /*12a0*/  ULOP3.LUT UR5, UR5, 0x7fffe, URZ, 0xc0, !UPT ;  /* 0x0007fffe05057892 */ /* 0x000fc8000f8ec03f */
[----:B------:R-:W-:-:S03]  /*12b0*/  UIADD3 UR5, UR4, -UR5, URZ ;  /* 0x8000000504057290 */ /* 0x000fc6000fffe03f */
[----:B------:R-:W-:Y:S01]  /*12c0*/  ULDC UR4, c[0x0][0x28c] ;  /* 0x0000a30000047ab9 */ /* 0x000fe20000000800 */
[----:B------:R-:W-:Y:S01]  /*12d0*/  ULEA UR5, UR5, UR6, 0xd ;  /* 0x0000000605057291 */ /* 0x000fe2000f8e683f */
[----:B------:R-:W-:-:S03]  /*12e0*/  ISETP.LT.AND P0, PT, RZ, UR4, PT ;  /* 0x00000004ff007c0c */ /* 0x000fc6000bf01270 */
[----:B------:R-:W-:-:S04]  /*12f0*/  UIADD3 UR5, UR5, 0x100, URZ ;  /* 0x0000010005057890 */ /* 0x000fc8000fffe03f */
[----:B------:R-:W-:-:S04]  /*1300*/  USHF.R.U32.HI UR5, URZ, 0x4, UR5 ;  /* 0x000000043f057899 */ /* 0x000fc80008011605 */
[----:B------:R-:W-:Y:S02]  /*1310*/  ULOP3.LUT UR41, UR5, 0x3fff, URZ, 0xc0, !UPT ;  /* 0x00003fff05297892 */ /* 0x000fe4000f8ec03f */
[----:B-1--45:R-:W-:Y:S10]  /*1320*/  @P0 BRA `(.L_x_17) ;  /* 0x0000000000400947 */ /* 0x032ff40003800000 */
[----:B------:R-:W-:Y:S01]  /*1330*/  MOV R0, 0x0 ;  /* 0x0000000000007802 */ /* 0x000fe20000000f00 */
[----:B------:R-:W-:Y:S01]  /*1340*/  ULDC.64 UR4, c[0x4][0x68] ;  /* 0x01001a0000047ab9 */ /* 0x000fe20000000a00 */
[----:B------:R-:W-:Y:S01]  /*1350*/  ULDC.64 UR6, c[0x4][0x8] ;  /* 0x0100020000067ab9 */ /* 0x000fe20000000a00 */
[----:B01----:R-:W-:Y:S01]  /*1360*/  IMAD.U32 R4, RZ, RZ, UR4 ;  /* 0x00000004ff047e24 */ /* 0x003fe2000f8e00ff */
[----:B------:R0:W1:Y:S01]  /*1370*/  LDC.64 R14, c[0x4][R0] ;  /* 0x01000000000e7b82 */ /* 0x0000620000000a00 */
[----:B------:R-:W-:Y:S01]  /*1380*/  IMAD.U32 R5, RZ, RZ, UR5 ;  /* 0x00000005ff057e24 */ /* 0x000fe2000f8e00ff */
[----:B------:R-:W-:Y:S01]  /*1390*/  ULDC.64 UR4, c[0x4][0x70] ;  /* 0x01001c0000047ab9 */ /* 0x000fe20000000a00 */
[----:B------:R-:W-:Y:S02]  /*13a0*/  IMAD.U32 R10, RZ, RZ, UR6 ;  /* 0x00000006ff0a7e24 */ /* 0x000fe4000f8e00ff */
[----:B------:R-:W-:Y:S02]  /*13b0*/  IMAD.U32 R6, RZ, RZ, UR4 ;  /* 0x00000004ff067e24 */ /* 0x000fe4000f8e00ff */
[----:B------:R-:W-:-:S02]  /*13c0*/  IMAD.U32 R7, RZ, RZ, UR5 ;  /* 0x00000005ff077e24 */ /* 0x000fc4000f8e00ff */
[----:B------:R-:W-:Y:S02]  /*13d0*/  IMAD.U32 R11, RZ, RZ, UR7 ;  /* 0x00000007ff0b7e24 */ /* 0x000fe4000f8e00ff */
[----:B------:R-:W-:Y:S02]  /*13e0*/  IMAD.MOV.U32 R8, RZ, RZ, 0x1e1 ;  /* 0x000001e1ff087424 */ /* 0x000fe400078e00ff */
[----:B------:R-:W-:Y:S02]  /*13f0*/  IMAD.MOV.U32 R12, RZ, RZ, 0x1 ;  /* 0x00000001ff0c7424 */ /* 0x000fe400078e00ff */
[----:B0-----:R-:W-:-:S07]  /*1400*/  IMAD.MOV.U32 R13, RZ, RZ, RZ ;  /* 0x000000ffff0d7224 */ /* 0x001fce00078e00ff */
[----:B------:R-:W-:-:S07]  /*1410*/  LEPC R20, `(.L_x_17) ;  /* 0x000000001014794e */ /* 0x000fce0000000000 */
[----:B-1---5:R-:W-:Y:S05]  /*1420*/  CALL.ABS.NOINC R14 ;  /* 0x000000000e007343 */ /* 0x022fea0003c00000 */
.L_x_17:
[----:B------:R-:W-:-:S13]  /*1430*/  ISETP.NE.AND P0, PT, R157, 0x3, PT ;  /* 0x000000039d00780c */ /* 0x000fda0003f05270 */
[----:B------:R-:W-:Y:S05]  /*1440*/  @!P0 BRA `(.L_x_18) ;  /* 0x0000000000048947 */ /* 0x000fea0003800000 */
[----:B------:R-:W-:Y:S01]  /*1450*/  BPT.TRAP 0x1 ;  /* 0x000000040000795c */ /* 0x000fe20000300000 */
.L_x_18:
[----:B------:R-:W2:Y:S01]  /*1460*/  S2UR UR5, SR_CgaCtaId ;  /* 0x00000000000579c3 */ /* 0x000ea20000008800 */
[----:B------:R-:W-:Y:S01]  /*1470*/  UMOV UR4, 0x400 ;  /* 0x0000040000047882 */ /* 0x000fe20000000000 */
[----:B------:R-:W-:Y:S02]  /*1480*/  IMAD.U32 R0, RZ, RZ, UR38 ;  /* 0x00000026ff007e24 */ /* 0x000fe4000f8e00ff */
[----:B------:R-:W-:-:S03]  /*1490*/  IMAD.U32 R3, RZ, RZ, UR39 ;  /* 0x00000027ff037e24 */ /* 0x000fc6000f8e00ff */
[----:B------:R-:W-:Y:S01]  /*14a0*/  SHF.L.U32 R0, R0, 0x1f, RZ ;  /* 0x0000001f00007819 */ /* 0x000fe200000006ff */
[----:B--2---:R-:W-:-:S06]  /*14b0*/  ULEA UR4, UR5, UR4, 0x18 ;  /* 0x0000000405047291 */ /* 0x004fcc000f8ec03f */
[----:B------:R-:W-:-:S04]  /*14c0*/  IMAD.U32 R6, RZ, RZ, UR4 ;  /* 0x00000004ff067e24 */ /* 0x000fc8000f8e00ff */
[----:B------:R-:W-:-:S04]  /*14d0*/  IMAD R3, R3, 0x8, R6 ;  /* 0x0000000803037824 */ /* 0x000fc800078e0206 */
[----:B------:R2:W3:Y:S01]  /*14e0*/  SYNCS.PHASECHK.TRANS64.TRYWAIT P1, [R3+URZ], R0 ;  /* 0x00000000030075a7 */ /* 0x0004e2000802017f */
[----:B------:R-:W-:Y:S05]  /*14f0*/  @!P0 BRA `(.L_x_19) ;  /* 0x0000000000048947 */ /* 0x000fea0003800000 */
[----:B------:R-:W-:Y:S01]  /*1500*/  BPT.TRAP 0x1 ;  /* 0x000000040000795c */ /* 0x000fe20000300000 */
.L_x_19:
[----:B---3--:R-:W-:Y:S05]  /*1510*/  @P1 BRA `(.L_x_20) ;  /* 0x0000000000081947 */ /* 0x008fea0003800000 */
[----:B------:R-:W3:Y:S02]  /*1520*/  SYNCS.PHASECHK.TRANS64.TRYWAIT P1, [R3+URZ], R0 ;  /* 0x00000000030075a7 */ /* 0x000ee4000802017f */
[----:B---3--:R-:W-:Y:S05]  /*1530*/  @!P1 BRA `(.L_x_21) ;  /* 0x000000a400289947 */ /* 0x008fea0003800000 */
.L_x_20:
[----:B------:R-:W-:-:S04]  /*1540*/  UISETP.LT.AND UP0, UPT, UR40, 0x1, UPT ;  /* 0x000000012800788c */ /* 0x000fc8000bf01270 */
[----:B------:R-:W-:-:S06]  /*1550*/  USEL UR4, UR40, 0x1, UP0 ;  /* 0x0000000128047887 */ /* 0x000fcc0008000000 */
[----:B--23--:R-:W-:Y:S01]  /*1560*/  IMAD.U32 R0, RZ, RZ, UR4 ;  /* 0x00000004ff007e24 */ /* 0x00cfe2000f8e00ff */
[----:B------:R-:W-:Y:S05]  /*1570*/  WARPSYNC.ALL ;  /* 0x0000000000007948 */ /* 0x000fea0003800000 */
[----:B------:R-:W-:-:S04]  /*1580*/  IADD3 R0, -R0, UR40, RZ ;  /* 0x0000002800007c10 */ /* 0x000fc8000fffe1ff */
[----:B------:R-:W-:Y:S02]  /*1590*/  ISETP.GE.AND P1, PT, R0, 0x1, PT ;  /* 0x000000010000780c */ /* 0x000fe40003f26270 */
[----:B------:R-:W-:Y:S01]  /*15a0*/  R2UR UR4, R6 ;  /* 0x00000000060472ca */ /* 0x000fe200000e0000 */
[----:B------:R-:W-:Y:S01]  /*15b0*/  WARPGROUP.ARRIVE ;  /* 0x00000000000079c5 */ /* 0x000fe20000000000 */
[----:B------:R-:W-:Y:S01]  /*15c0*/  UMOV UR9, 0x40000040 ;  /* 0x4000004000097882 */ /* 0x000fe20000000000 */
[----:B------:R-:W-:-:S10]  /*15d0*/  UMOV UR11, 0x40000040 ;  /* 0x40000040000b7882 */ /* 0x000fd40000000000 */
[----:B------:R-:W-:-:S04]  /*15e0*/  UIADD3 UR4, UR4, 0x10100, URZ ;  /* 0x0001010004047890 */ /* 0x000fc8000fffe03f */
[----:B------:R-:W-:-:S04]  /*15f0*/  USHF.R.U32.HI UR4, URZ, 0x4, UR4 ;  /* 0x000000043f047899 */ /* 0x000fc80008011604 */
[----:B------:R-:W-:Y:S02]  /*1600*/  ULOP3.LUT UR5, UR4, 0x3fff, URZ, 0xc0, !UPT ;  /* 0x00003fff04057892 */ /* 0x000fe4000f8ec03f */
[----:B------:R-:W-:Y:S02]  /*1610*/  ULOP3.LUT UR4, UR41, 0x10000, URZ, 0xfc, !UPT ;  /* 0x0001000029047892 */ /* 0x000fe4000f8efc3f */
[----:B------:R-:W-:Y:S02]  /*1620*/  ULOP3.LUT UR5, UR5, 0x10000, URZ, 0xfc, !UPT ;  /* 0x0001000005057892 */ /* 0x000fe4000f8efc3f */
[----:B------:R-:W-:Y:S02]  /*1630*/  ULEA UR6, UR39, UR4, 0xa ;  /* 0x0000000427067291 */ /* 0x000fe4000f8e503f */
[----:B------:R-:W-:-:S05]  /*1640*/  ULEA UR7, UR39, UR5, 0xb ;  /* 0x0000000527077291 */ /* 0x000fca000f8e583f */
[----:B------:R-:W-:Y:S02]  /*1650*/  UMOV UR8, UR6 ;  /* 0x0000000600087c82 */ /* 0x000fe40008000000 */
[----:B------:R-:W-:Y:S02]  /*1660*/  UMOV UR10, UR7 ;  /* 0x00000007000a7c82 */ /* 0x000fe40008000000 */
[----:B------:R-:W-:Y:S01]  /*1670*/  HGMMA.64x256x8.F32.TF32 R24, gdesc[UR8], RZ, !UPT, gsb0 ;  /* 0x07e00000081879f0 */ /* 0x000fe2000c0028ff */
[----:B------:R-:W-:Y:S02]  /*1680*/  UIADD3 UR8, UR6, 0x2, URZ ;  /* 0x0000000206087890 */ /* 0x000fe4000fffe03f */
[----:B------:R-:W-:Y:S01]  /*1690*/  UIADD3 UR10, UR7, 0x2, URZ ;  /* 0x00000002070a7890 */ /* 0x000fe2000fffe03f */
[----:B------:R-:W-:Y:S01]  /*16a0*/  UMOV UR9, 0x40000040 ;  /* 0x4000004000097882 */ /* 0x000fe20000000000 */
[----:B------:R-:W-:Y:S01]  /*16b0*/  UMOV UR11, 0x40000040 ;  /* 0x40000040000b7882 */ /* 0x000fe20000000000 */
[----:B------:R-:W-:-:S02]  /*16c0*/  WARPGROUP.DEPBAR.LE gsb0, 0x0 ;  /* 0x00008000000079c5 */ /* 0x000fc40000010000 */
[----:B------:R-:W-:-:S15]  /*16d0*/  WARPGROUP.ARRIVE ;  /* 0x00000000000079c5 */ /* 0x000fde0000000000 */
[----:B------:R-:W-:-:S05]  /*16e0*/  NOP ;  /* 0x0000000000007918 */ /* 0x000fca0000000000 */
[----:B------:R-:W-:Y:S01]  /*16f0*/  HGMMA.64x256x8.F32.TF32 R24, gdesc[UR8], R24, gsb0 ;  /* 0x07e00000081879f0 */ /* 0x000fe20008002818 */
[----:B------:R-:W-:Y:S02]  /*1700*/  UIADD3 UR8, UR6, 0x4, URZ ;  /* 0x0000000406087890 */ /* 0x000fe4000fffe03f */
[----:B------:R-:W-:Y:S01]  /*1710*/  UIADD3 UR10, UR7, 0x4, URZ ;  /* 0x00000004070a7890 */ /* 0x000fe2000fffe03f */
[----:B------:R-:W-:Y:S01]  /*1720*/  UMOV UR9, 0x40000040 ;  /* 0x4000004000097882 */ /* 0x000fe20000000000 */
[----:B------:R-:W-:Y:S01]  /*1730*/  UMOV UR11, 0x40000040 ;  /* 0x40000040000b7882 */ /* 0x000fe20000000000 */
[----:B------:R-:W-:Y:S02]  /*1740*/  WARPGROUP.DEPBAR.LE gsb0, 0x0 ;  /* 0x00008000000079c5 */ /* 0x000fe40000010000 */
        /* <DEDUP_REMOVED lines=10> */
[----:B------:R-:W-:Y:S03]  /*17f0*/  HGMMA.64x256x8.F32.TF32 R24, gdesc[UR8], R24, gsb0 ;  /* 0x07e00000081879f0 */ /* 0x000fe60008002818 */
[----:B------:R-:W-:Y:S02]  /*1800*/  WARPGROUP.DEPBAR.LE gsb0, 0x0 ;  /* 0x00008000000079c5 */ /* 0x000fe40000010000 */
[----:B------:R-:W-:Y:S05]  /*1810*/  @!P1 BRA `(.L_x_22) ;  /* 0x0000000400309947 */ /* 0x000fea0003800000 */
[----:B------:R-:W-:Y:S02]  /*1820*/  UIADD3 UR6, UR39, 0x1, URZ ;  /* 0x0000000127067890 */ /* 0x000fe4000fffe03f */
[----:B------:R-:W-:Y:S02]  /*1830*/  IMAD.U32 R3, RZ, RZ, UR39 ;  /* 0x00000027ff037e24 */ /* 0x000fe4000f8e00ff */
[----:B------:R-:W-:-:S04]  /*1840*/  UISETP.NE.AND UP0, UPT, UR6, 0x4, UPT ;  /* 0x000000040600788c */ /* 0x000fc8000bf05270 */
[----:B------:R-:W-:Y:S02]  /*1850*/  USEL UR7, URZ, 0x1, UP0 ;  /* 0x000000013f077887 */ /* 0x000fe40008000000 */
[----:B------:R-:W-:Y:S02]  /*1860*/  USEL UR6, UR6, URZ, UP0 ;  /* 0x0000003f06067287 */ /* 0x000fe40008000000 */
[----:B------:R-:W-:-:S06]  /*1870*/  ULOP3.LUT UR7, UR38, UR7, URZ, 0x3c, !UPT ;  /* 0x0000000726077292 */ /* 0x000fcc000f8e3c3f */
[----:B------:R-:W-:-:S07]  /*1880*/  IMAD.U32 R7, RZ, RZ, UR7 ;  /* 0x00000007ff077e24 */ /* 0x000fce000f8e00ff */
.L_x_29:
[----:B------:R-:W-:Y:S05]  /*1890*/  @!P0 BRA `(.L_x_23) ;  /* 0x0000000000048947 */ /* 0x000fea0003800000 */
[----:B------:R-:W-:Y:S01]  /*18a0*/  BPT.TRAP 0x1 ;  /* 0x000000040000795c */ /* 0x000fe20000300000 */
.L_x_23:
[----:B------:R-:W2:Y:S01]  /*18b0*/  S2UR UR8, SR_CgaCtaId ;  /* 0x00000000000879c3 */ /* 0x000ea20000008800 */
[----:B------:R-:W-:Y:S01]  /*18c0*/  UMOV UR7, 0x400 ;  /* 0x0000040000077882 */ /* 0x000fe20000000000 */
[----:B01----:R-:W-:Y:S01]  /*18d0*/  IMAD.U32 R5, RZ, RZ, UR6 ;  /* 0x00000006ff057e24 */ /* 0x003fe2000f8e00ff */
[----:B------:R-:W-:Y:S01]  /*18e0*/  SHF.L.U32 R4, R7, 0x1f, RZ ;  /* 0x0000001f07047819 */ /* 0x000fe200000006ff */
[----:B--2---:R-:W-:-:S06]  /*18f0*/  ULEA UR7, UR8, UR7, 0x18 ;  /* 0x0000000708077291 */ /* 0x004fcc000f8ec03f */
[----:B------:R-:W-:-:S04]  /*1900*/  IMAD.U32 R6, RZ, RZ, UR7 ;  /* 0x00000007ff067e24 */ /* 0x000fc8000f8e00ff */
[----:B------:R-:W-:-:S04]  /*1910*/  IMAD R5, R5, 0x8, R6 ;  /* 0x0000000805057824 */ /* 0x000fc800078e0206 */
[----:B------:R0:W1:Y:S01]  /*1920*/  SYNCS.PHASECHK.TRANS64.TRYWAIT P1, [R5+URZ], R4 ;  /* 0x00000004050075a7 */ /* 0x000062000802017f */
[----:B------:R-:W-:Y:S05]  /*1930*/  @!P0 BRA `(.L_x_24) ;  /* 0x0000000000048947 */ /* 0x000fea0003800000 */
[----:B------:R-:W-:Y:S01]  /*1940*/  BPT.TRAP 0x1 ;  /* 0x000000040000795c */ /* 0x000fe20000300000 */
.L_x_24:
[----:B-1----:R-:W-:Y:S05]  /*1950*/  @P1 BRA `(.L_x_25) ;  /* 0x0000000000081947 */ /* 0x002fea0003800000 */
[----:B------:R-:W1:Y:S02]  /*1960*/  SYNCS.PHASECHK.TRANS64.TRYWAIT P1, [R5+URZ], R4 ;  /* 0x00000004050075a7 */ /* 0x000e64000802017f */
[----:B-1----:R-:W-:Y:S05]  /*1970*/  @!P1 BRA `(.L_x_26) ;  /* 0x000000a0002c9947 */ /* 0x002fea0003800000 */
.L_x_25:
[----:B------:R-:W-:Y:S01]  /*1980*/  ULEA UR7, UR6, UR4, 0xa ;  /* 0x0000000406077291 */ /* 0x000fe2000f8e503f */
[----:B------:R-:W-:Y:S01]  /*1990*/  WARPGROUP.ARRIVE ;  /* 0x00000000000079c5 */ /* 0x000fe20000000000 */
[----:B------:R-:W-:Y:S01]  /*19a0*/  ULEA UR12, UR6, UR5, 0xb ;  /* 0x00000005060c7291 */ /* 0x000fe2000f8e583f */
[----:B------:R-:W-:Y:S01]  /*19b0*/  UMOV UR9, 0x40000040 ;  /* 0x4000004000097882 */ /* 0x000fe20000000000 */
[----:B------:R-:W-:-:S03]  /*19c0*/  UMOV UR11, 0x40000040 ;  /* 0x40000040000b7882 */ /* 0x000fc60000000000 */
[----:B------:R-:W-:Y:S02]  /*19d0*/  UMOV UR8, UR7 ;  /* 0x0000000700087c82 */ /* 0x000fe40008000000 */
[----:B------:R-:W-:Y:S02]  /*19e0*/  UMOV UR10, UR12 ;  /* 0x0000000c000a7c82 */ /* 0x000fe40008000000 */
[----:B------:R-:W-:Y:S01]  /*19f0*/  HGMMA.64x256x8.F32.TF32 R24, gdesc[UR8], R24, gsb0 ;  /* 0x07e00000081879f0 */ /* 0x000fe20008002818 */
        /* <DEDUP_REMOVED lines=26> */
[----:B------:R-:W-:Y:S01]  /*1ba0*/  BPT.TRAP 0x1 ;  /* 0x000000040000795c */ /* 0x000fe20000300000 */
.L_x_27:
[----:B------:R-:W-:-:S13]  /*1bb0*/  ISETP.NE.AND P1, PT, R22, RZ, PT ;  /* 0x000000ff1600720c */ /* 0x000fda0003f25270 */
[----:B01----:R-:W-:-:S04]  /*1bc0*/  @P1 IMAD R4, R3, 0x8, R6 ;  /* 0x0000000803041824 */ /* 0x003fc800078e0206 */
[----:B------:R-:W-:-:S05]  /*1bd0*/  @P1 VIADD R5, R4, 0x20 ;  /* 0x0000002004051836 */ /* 0x000fca0000000000 */
[----:B------:R-:W-:-:S04]  /*1be0*/  @P1 PRMT R5, R152, 0x654, R5 ;  /* 0x0000065498051816 */ /* 0x000fc80000000005 */
[----:B------:R0:W-:Y:S01]  /*1bf0*/  @P1 SYNCS.ARRIVE.TRANS64.RED.A1T0 RZ, [R5+URZ], RZ ;  /* 0x000000ff05ff19a7 */ /* 0x0001e2000810043f */
[----:B------:R-:W-:-:S13]  /*1c00*/  ISETP.GT.U32.AND P1, PT, R19, 0x1, PT ;  /* 0x000000011300780c */ /* 0x000fda0003f24070 */
[----:B0-----:R-:W-:Y:S05]  /*1c10*/  @P1 BRA `(.L_x_28) ;  /* 0x0000000000041947 */ /* 0x001fea0003800000 */
[----:B------:R-:W-:Y:S01]  /*1c20*/  BPT.TRAP 0x1 ;  /* 0x000000040000795c */ /* 0x000fe20000300000 */
.L_x_28:
[----:B------:R-:W-:Y:S01]  /*1c30*/  UIADD3 UR6, UR6, 0x1, URZ ;  /* 0x0000000106067890 */ /* 0x000fe2000fffe03f */
[C---:B------:R-:W-:Y:S01]  /*1c40*/  ISETP.GT.AND P2, PT, R0.reuse, 0x1, PT ;  /* 0x000000010000780c */ /* 0x040fe20003f44270 */
[----:B------:R-:W-:Y:S02]  /*1c50*/  VIADD R3, R3, 0x1 ;  /* 0x0000000103037836 */ /* 0x000fe40000000000 */
[----:B------:R-:W-:Y:S01]  /*1c60*/  UISETP.NE.AND UP0, UPT, UR6, 0x4, UPT ;  /* 0x000000040600788c */ /* 0x000fe2000bf05270 */
[----:B------:R-:W-:Y:S02]  /*1c70*/  VIADD R0, R0, 0xffffffff ;  /* 0xffffffff00007836 */ /* 0x000fe40000000000 */
[C---:B------:R-:W-:Y:S01]  /*1c80*/  ISETP.NE.AND P1, PT, R3.reuse, 0x4, PT ;  /* 0x000000040300780c */ /* 0x040fe20003f25270 */
[----:B------:R-:W-:Y:S02]  /*1c90*/  USEL UR7, URZ, 0x1, UP0 ;  /* 0x000000013f077887 */ /* 0x000fe40008000000 */
[----:B------:R-:W-:Y:S01]  /*1ca0*/  USEL UR6, UR6, URZ, UP0 ;  /* 0x0000003f06067287 */ /* 0x000fe20008000000 */
[----:B------:R-:W-:-:S03]  /*1cb0*/  SEL R3, R3, RZ, P1 ;  /* 0x000000ff03037207 */ /* 0x000fc60000800000 */
[----:B------:R-:W-:Y:S01]  /*1cc0*/  LOP3.LUT R7, R7, UR7, RZ, 0x3c, !PT ;  /* 0x0000000707077c12 */ /* 0x000fe2000f8e3cff */
[----:B------:R-:W-:Y:S07]  /*1cd0*/  @P2 BRA `(.L_x_29) ;  /* 0xfffffff800ec2947 */ /* 0x000fee000383ffff */
.L_x_22:
[----:B------:R-:W2:Y:S02]  /*1ce0*/  LDC R0, c[0x0][0x28c] ;  /* 0x0000a300ff007b82 */ /* 0x000ea40000000800 */
[----:B--2---:R-:W-:-:S13]  /*1cf0*/  ISETP.GE.AND P1, PT, R0, 0x1, PT ;  /* 0x000000010000780c */ /* 0x004fda0003f26270 */
[----:B------:R-:W-:Y:S05]  /*1d00*/  @!P1 BRA `(.L_x_30) ;  /* 0x0000000000409947 */ /* 0x000fea0003800000 */
[----:B------:R-:W-:Y:S05]  /*1d10*/  @!P0 BRA `(.L_x_31) ;  /* 0x0000000000048947 */ /* 0x000fea0003800000 */
[----:B------:R-:W-:Y:S01]  /*1d20*/  BPT.TRAP 0x1 ;  /* 0x000000040000795c */ /* 0x000fe20000300000 */
.L_x_31:
[----:B------:R-:W-:Y:S01]  /*1d30*/  ISETP.NE.AND P0, PT, R22, RZ, PT ;  /* 0x000000ff1600720c */ /* 0x000fe20003f05270 */
[----:B------:R-:W-:-:S12]  /*1d40*/  UISETP.LT.AND UP1, UPT, UR40, 0x1, UPT ;  /* 0x000000012800788c */ /* 0x000fd8000bf21270 */
[----:B------:R-:W-:-:S05]  /*1d50*/  VOTEU.ANY UP0, P0 ;  /* 0x00000000003f7886 */ /* 0x000fca0000000100 */
[----:B------:R-:W-:-:S04]  /*1d60*/  @UP0 USEL UR4, UR40, 0x1, UP1 ;  /* 0x0000000128040887 */ /* 0x000fc80008800000 */
[----:B------:R-:W-:-:S06]  /*1d70*/  @UP0 UIADD3 UR4, UR39, UR40, -UR4 ;  /* 0x0000002827040290 */ /* 0x000fcc000fffe804 */
[----:B------:R-:W-:-:S04]  /*1d80*/  IMAD.U32 R0, RZ, RZ, UR4 ;  /* 0x00000004ff007e24 */ /* 0x000fc8000f8e00ff */
[----:B------:R-:W-:-:S05]  /*1d90*/  @P0 IMAD.SHL.U32 R0, R0, 0x8, RZ ;  /* 0x0000000800000824 */ /* 0x000fca00078e00ff */
[----:B------:R-:W-:-:S04]  /*1da0*/  @P0 LOP3.LUT R0, R0, 0x18, RZ, 0xc0, !PT ;  /* 0x0000001800000812 */ /* 0x000fc800078ec0ff */
[----:B------:R-:W-:-:S04]  /*1db0*/  @P0 IADD3 R3, R6, 0x20, R0 ;  /* 0x0000002006030810 */ /* 0x000fc80007ffe000 */
[----:B------:R-:W-:-:S04]  /*1dc0*/  @P0 PRMT R3, R152, 0x654, R3 ;  /* 0x0000065498030816 */ /* 0x000fc80000000003 */
[----:B------:R2:W-:Y:S01]  /*1dd0*/  @P0 SYNCS.ARRIVE.TRANS64.RED.A1T0 RZ, [R3+URZ], RZ ;  /* 0x000000ff03ff09a7 */ /* 0x0005e2000810043f */
[----:B------:R-:W-:-:S13]  /*1de0*/  ISETP.GT.U32.AND P0, PT, R19, 0x1, PT ;  /* 0x000000011300780c */ /* 0x000fda0003f04070 */
[----:B--2---:R-:W-:Y:S05]  /*1df0*/  @P0 BRA `(.L_x_30) ;  /* 0x0000000000040947 */ /* 0x004fea0003800000 */
[----:B------:R-:W-:Y:S01]  /*1e00*/  BPT.TRAP 0x1 ;  /* 0x000000040000795c */ /* 0x000fe20000300000 */
.L_x_30:
[----:B------:R-:W2:Y:S01]  /*1e10*/  LDC R6, c[0x0][0x288] ;  /* 0x0000a200ff067b82 */ /* 0x000ea20000000800 */
[--C-:B------:R-:W-:Y:S01]  /*1e20*/  SHF.R.U32.HI R0, RZ, 0x2, R18.reuse ;  /* 0x00000002ff007819 */ /* 0x100fe20000011612 */
[----:B------:R-:W-:Y:S01]  /*1e30*/  UIADD3 UR39, UR40, UR39, URZ ;  /* 0x0000002728277290 */ /* 0x000fe2000fffe03f */
[----:B01----:R-:W-:Y:S01]  /*1e40*/  SHF.R.U32.HI R5, RZ, 0x7, R18 ;  /* 0x00000007ff057819 */ /* 0x003fe20000011612 */
[----:B------:R-:W-:Y:S01]  /*1e50*/  ULDC UR8, c[0x0][0x284] ;  /* 0x0000a10000087ab9 */ /* 0x000fe20000000800 */
[----:B------:R-:W-:Y:S01]  /*1e60*/  LOP3.LUT R4, R18, 0x60, RZ, 0xc0, !PT ;  /* 0x0000006012047812 */ /* 0x000fe200078ec0ff */
[----:B------:R-:W-:Y:S01]  /*1e70*/  USHF.R.U32.HI UR4, URZ, 0x2, UR39 ;  /* 0x000000023f047899 */ /* 0x000fe20008011627 */
[----:B------:R-:W-:Y:S01]  /*1e80*/  LOP3.LUT R3, R0, 0x7, RZ, 0xc0, !PT ;  /* 0x0000000700037812 */ /* 0x000fe200078ec0ff */
[----:B------:R-:W-:Y:S01]  /*1e90*/  UISETP.GT.U32.AND UP1, UPT, UR39, 0x3, UPT ;  /* 0x000000032700788c */ /* 0x000fe2000bf24070 */
[----:B------:R-:W-:Y:S01]  /*1ea0*/  LOP3.LUT R0, R5, 0x1, RZ, 0xc0, !PT ;  /* 0x0000000105007812 */ /* 0x000fe200078ec0ff */
[----:B------:R-:W-:Y:S01]  /*1eb0*/  ULOP3.LUT UR4, UR4, 0x1, URZ, 0xc0, !UPT ;  /* 0x0000000104047892 */ /* 0x000fe2000f8ec03f */
[----:B------:R-:W-:Y:S01]  /*1ec0*/  SHF.R.U32.HI R10, RZ, 0x1, R4 ;  /* 0x00000001ff0a7819 */ /* 0x000fe20000011604 */
[----:B------:R-:W-:Y:S01]  /*1ed0*/  IMAD.SHL.U32 R4, R18, 0x2, RZ ;  /* 0x0000000212047824 */ /* 0x000fe200078e00ff */
[----:B------:R-:W-:Y:S01]  /*1ee0*/  SHF.R.S32.HI R21, RZ, 0x1f, R23 ;  /* 0x0000001fff157819 */ /* 0x000fe20000011417 */
[----:B------:R-:W-:Y:S01]  /*1ef0*/  IMAD.SHL.U32 R8, R0, 0x40, RZ ;  /* 0x0000004000087824 */ /* 0x000fe200078e00ff */
[--C-:B------:R-:W-:Y:S01]  /*1f00*/  IADD3 R5, RZ, -R10, -R3.reuse ;  /* 0x8000000aff057210 */ /* 0x100fe20007ffe803 */
[----:B------:R-:W-:Y:S01]  /*1f10*/  UISETP.NE.U32.AND UP0, UPT, UR4, 0x1, UPT ;  /* 0x000000010400788c */ /* 0x000fe2000bf05070 */
[----:B------:R-:W-:Y:S01]  /*1f20*/  LOP3.LUT R4, R4, 0x6, RZ, 0xc0, !PT ;  /* 0x0000000604047812 */ /* 0x000fe200078ec0ff */
[----:B------:R-:W-:Y:S01]  /*1f30*/  ULDC.64 UR6, c[0x0][0x5d0] ;  /* 0x0001740000067ab9 */ /* 0x000fe20000000a00 */
[----:B------:R-:W-:Y:S01]  /*1f40*/  LOP3.LUT R3, R8, 0x40, R3, 0xe2, !PT ;  /* 0x0000004008037812 */ /* 0x000fe200078ee203 */
[----:B------:R-:W-:Y:S01]  /*1f50*/  IMAD R11, R0, -0x40, R5 ;  /* 0xffffffc0000b7824 */ /* 0x000fe200078e0205 */
[----:B------:R-:W-:Y:S01]  /*1f60*/  LOP3.LUT R0, R18, 0x3, RZ, 0xc0, !PT ;  /* 0x0000000312007812 */ /* 0x000fe200078ec0ff */
[----:B------:R-:W-:Y:S01]  /*1f70*/  UISETP.LT.U32.AND UP1, UPT, UR40, 0x4, UP1 ;  /* 0x000000042800788c */ /* 0x000fe20008f21070 */
[----:B------:R-:W-:Y:S01]  /*1f80*/  PRMT R8, R4, 0x6540, R153 ;  /* 0x0000654004087816 */ /* 0x000fe20000000099 */
[----:B------:R-:W-:Y:S01]  /*1f90*/  IMAD.SHL.U32 R153, R153, 0x100, RZ ;  /* 0x0000010099997824 */ /* 0x000fe200078e00ff */
[----:B------:R-:W-:Y:S01]  /*1fa0*/  UISETP.GT.U32.AND UP0, UPT, UR40, 0x3, !UP0 ;  /* 0x000000032800788c */ /* 0x000fe2000c704070 */
[----:B--2---:R-:W-:Y:S01]  /*1fb0*/  IMAD R12, R0, -0x2, R6 ;  /* 0xfffffffe000c7824 */ /* 0x004fe200078e0206 */
[----:B------:R-:W-:Y:S01]  /*1fc0*/  SHF.R.S32.HI R9, RZ, 0x1f, R8 ;  /* 0x0000001fff097819 */ /* 0x000fe20000011408 */
[C---:B------:R-:W-:Y:S01]  /*1fd0*/  IMAD.SHL.U32 R0, R154.reuse, 0x80, RZ ;  /* 0x000000809a007824 */ /* 0x040fe200078e00ff */
[----:B------:R-:W-:Y:S01]  /*1fe0*/  ISETP.GE.AND P0, PT, R153, R6, PT ;  /* 0x000000069900720c */ /* 0x000fe20003f06270 */
[----:B------:R-:W-:Y:S01]  /*1ff0*/  IMAD R4, R21, UR6, RZ ;  /* 0x0000000615047c24 */ /* 0x000fe2000f8e02ff */
[----:B------:R-:W-:Y:S01]  /*2000*/  USEL UR5, URZ, 0x1, !UP1 ;  /* 0x000000013f057887 */ /* 0x000fe2000c800000 */
[----:B------:R-:W-:Y:S01]  /*2010*/  IMAD.WIDE R6, R154, 0x80, RZ ;  /* 0x000000809a067825 */ /* 0x000fe200078e02ff */
[C---:B------:R-:W-:Y:S01]  /*2020*/  ISETP.GE.OR P0, PT, R0.reuse, UR8, P0 ;  /* 0x0000000800007c0c */ /* 0x040fe20008706670 */
[----:B------:R-:W-:Y:S01]  /*2030*/  USEL UR4, URZ, 0x1, !UP0 ;  /* 0x000000013f047887 */ /* 0x000fe2000c000000 */
[----:B------:R-:W-:Y:S01]  /*2040*/  IADD3 R0, -R0, UR8, R11 ;  /* 0x0000000800007c10 */ /* 0x000fe2000fffe10b */
[C---:B------:R-:W-:Y:S01]  /*2050*/  IMAD R13, R23.reuse, UR7, R4 ;  /* 0x00000007170d7c24 */ /* 0x040fe2000f8e0204 */
[----:B------:R-:W-:Y:S01]  /*2060*/  ULOP3.LUT UR39, UR39, 0x3, URZ, 0xc0, !UPT ;  /* 0x0000000327277892 */ /* 0x000fe2000f8ec03f */
[----:B------:R-:W-:Y:S01]  /*2070*/  IMAD.WIDE.U32 R4, R23, UR6, R8 ;  /* 0x0000000617047c25 */ /* 0x000fe2000f8e0008 */
[----:B------:R-:W-:Y:S01]  /*2080*/  ULOP3.LUT UR38, UR4, UR38, UR5, 0x96, !UPT ;  /* 0x0000002604267292 */ /* 0x000fe2000f8e9605 */
[----:B------:R-:W-:-:S02]  /*2090*/  LOP3.LUT R171, R6, R3, R10, 0xfe, !PT ;  /* 0x0000000306ab7212 */ /* 0x000fc400078efe0a */
[----:B------:R-:W-:Y:S02]  /*20a0*/  IMAD.IADD R5, R5, 0x1, R13 ;  /* 0x0000000105057824 */ /* 0x000fe400078e020d */
[----:B------:R-:W-:Y:S02]  /*20b0*/  IMAD.IADD R3, R12, 0x1, -R153 ;  /* 0x000000010c037824 */ /* 0x000fe400078e0a99 */
[----:B------:R-:W-:Y:S01]  /*20c0*/  IMAD.MOV.U32 R154, RZ, RZ, -0x1 ;  /* 0xffffffffff9a7424 */ /* 0x000fe200078e00ff */
[----:B------:R-:W-:Y:S06]  /*20d0*/  @P0 BRA `(.L_x_32) ;  /* 0x0000007800d80947 */ /* 0x000fec0003800000 */
[----:B------:R-:W0:Y:S01]  /*20e0*/  LDC.64 R10, c[0x0][0x5c8] ;  /* 0x00017200ff0a7b82 */ /* 0x000e220000000a00 */
[----:B-----5:R-:W-:Y:S01]  /*20f0*/  FSETP.NEU.AND P0, PT, R156, RZ, PT ;  /* 0x000000ff9c00720b */ /* 0x020fe20003f0d000 */
[----:B------:R-:W-:Y:S01]  /*2100*/  BSSY B0, `(.L_x_32) ;  /* 0x00007b3000007945 */ /* 0x000fe20003800000 */
[----:B------:R-:W-:-:S04]  /*2110*/  ISETP.GT.AND P1, PT, R3, RZ, PT ;  /* 0x000000ff0300720c */ /* 0x000fc80003f24270 */
[----:B------:R-:W-:Y:S01]  /*2120*/  ISETP.GT.AND P2, PT, R0, RZ, P1 ;  /* 0x000000ff0000720c */ /* 0x000fe20000f44270 */
[-C--:B0-----:R-:W-:Y:S02]  /*2130*/  IMAD R12, R7, R10.reuse, RZ ;  /* 0x0000000a070c7224 */ /* 0x081fe400078e02ff */
[----:B------:R-:W-:-:S04]  /*2140*/  IMAD.WIDE.U32 R162, R171, R10, R4 ;  /* 0x0000000aaba27225 */ /* 0x000fc800078e0004 */
[----:B------:R-:W-:-:S04]  /*2150*/  IMAD R5, R171, R11, R12 ;  /* 0x0000000bab057224 */ /* 0x000fc800078e020c */
[----:B------:R-:W-:Y:S01]  /*2160*/  IMAD.IADD R173, R163, 0x1, R5 ;  /* 0x00000001a3ad7824 */ /* 0x000fe200078e0205 */
[----:B------:R-:W-:Y:S06]  /*2170*/  @!P0 BRA `(.L_x_33) ;  /* 0x0000005400948947 */ /* 0x000fec0003800000 */
[----:B------:R-:W0:Y:S01]  /*2180*/  LDC.64 R14, c[0x0][0x5b8] ;  /* 0x00016e00ff0e7b82 */ /* 0x000e220000000a00 */
[----:B------:R-:W-:-:S07]  /*2190*/  ULDC.64 UR4, c[0x0][0x5c0] ;  /* 0x0001700000047ab9 */ /* 0x000fce0000000a00 */
[----:B------:R-:W1:Y:S08]  /*21a0*/  LDC.64 R168, c[0x0][0x5b0] ;  /* 0x00016c00ffa87b82 */ /* 0x000e700000000a00 */
[----:B------:R-:W2:Y:S01]  /*21b0*/  LDC.64 R12, c[0x0][0x5a8] ;  /* 0x00016a00ff0c7b82 */ /* 0x000ea20000000a00 */
[-C--:B0-----:R-:W-:Y:S02]  /*21c0*/  IMAD R4, R21, R14.reuse, RZ ;  /* 0x0000000e15047224 */ /* 0x081fe400078e02ff */
[----:B------:R-:W-:-:S04]  /*21d0*/  IMAD.WIDE.U32 R164, R23, R14, R8 ;  /* 0x0000000e17a47225 */ /* 0x000fc800078e0008 */
[----:B------:R-:W-:Y:S02]  /*21e0*/  IMAD R163, R23, R15, R4 ;  /* 0x0000000f17a37224 */ /* 0x000fe400078e0204 */
[-C--:B-1----:R-:W-:Y:S02]  /*21f0*/  IMAD R6, R7, R168.reuse, RZ ;  /* 0x000000a807067224 */ /* 0x082fe400078e02ff */
[----:B------:R-:W-:Y:S02]  /*2200*/  IMAD.IADD R21, R165, 0x1, R163 ;  /* 0x00000001a5157824 */ /* 0x000fe400078e02a3 */
[----:B------:R-:W-:Y:S02]  /*2210*/  IMAD.MOV.U32 R20, RZ, RZ, R164 ;  /* 0x000000ffff147224 */ /* 0x000fe400078e00a4 */
[C---:B------:R-:W-:Y:S02]  /*2220*/  IMAD R167, R171.reuse, R169, R6 ;  /* 0x000000a9aba77224 */ /* 0x040fe400078e0206 */
[----:B------:R-:W-:-:S04]  /*2230*/  IMAD.WIDE.U32 R4, R171, R168, R20 ;  /* 0x000000a8ab047225 */ /* 0x000fc800078e0014 */
[----:B------:R-:W-:Y:S01]  /*2240*/  IMAD.IADD R5, R5, 0x1, R167 ;  /* 0x0000000105057824 */ /* 0x000fe200078e02a7 */
[----:B--2---:R-:W-:-:S04]  /*2250*/  LEA R6, P0, R4, R12, 0x2 ;  /* 0x0000000c04067211 */ /* 0x004fc800078010ff */
[----:B------:R-:W-:-:S05]  /*2260*/  LEA.HI.X R7, R4, R13, R5, 0x2, P0 ;  /* 0x0000000d04077211 */ /* 0x000fca00000f1405 */
[----:B------:R0:W2:Y:S01]  /*2270*/  @P2 LDG.E.LTC128B R15, desc[UR36][R6.64] ;  /* 0x00000024060f2981 */ /* 0x0000a2000c1e1920 */
[----:B------:R-:W-:Y:S01]  /*2280*/  IMAD.WIDE.U32 R4, R171, R168, R8 ;  /* 0x000000a8ab047225 */ /* 0x000fe200078e0008 */
[----:B------:R-:W-:Y:S01]  /*2290*/  ISETP.GT.AND P0, PT, R3, 0x1, PT ;  /* 0x000000010300780c */ /* 0x000fe20003f04270 */
[----:B------:R-:W-:Y:S01]  /*22a0*/  BSSY B1, `(.L_x_34) ;  /* 0x0000013000017945 */ /* 0x000fe20003800000 */
[C---:B------:R-:W-:Y:S01]  /*22b0*/  SHF.L.U64.HI R161, R168.reuse, 0x3, R169 ;  /* 0x00000003a8a17819 */ /* 0x040fe200000102a9 */
[----:B------:R-:W-:Y:S02]  /*22c0*/  IMAD.IADD R5, R167, 0x1, R5 ;  /* 0x00000001a7057824 */ /* 0x000fe400078e0205 */
[----:B------:R-:W-:Y:S02]  /*22d0*/  IMAD.SHL.U32 R160, R168, 0x8, RZ ;  /* 0x00000008a8a07824 */ /* 0x000fe400078e00ff */
[----:B------:R-:W-:Y:S01]  /*22e0*/  IMAD.WIDE.U32 R158, R23, R14, R4 ;  /* 0x0000000e179e7225 */ /* 0x000fe200078e0004 */
[----:B------:R-:W-:-:S03]  /*22f0*/  LEA R4, P3, R162, UR4, 0x2 ;  /* 0x00000004a2047c11 */ /* 0x000fc6000f8610ff */
[----:B0-----:R-:W-:Y:S01]  /*2300*/  IMAD.IADD R7, R163, 0x1, R159 ;  /* 0x00000001a3077824 */ /* 0x001fe200078e029f */
[----:B------:R-:W-:Y:S01]  /*2310*/  LEA.HI.X R5, R162, UR5, R173, 0x2, P3 ;  /* 0x00000005a2057c11 */ /* 0x000fe200098f14ad */
[----:B------:R-:W-:Y:S01]  /*2320*/  IMAD.WIDE.U32 R160, R171, R168, R160 ;  /* 0x000000a8aba07225 */ /* 0x000fe200078e00a0 */
[----:B------:R-:W-:Y:S02]  /*2330*/  ISETP.GT.AND P3, PT, R0, RZ, P0 ;  /* 0x000000ff0000720c */ /* 0x000fe40000764270 */
[----:B------:R-:W-:-:S04]  /*2340*/  LEA R6, P4, R158, R12, 0x2 ;  /* 0x0000000c9e067211 */ /* 0x000fc800078810ff */
[----:B------:R-:W-:Y:S02]  /*2350*/  LEA.HI.X R7, R158, R13, R7, 0x2, P4 ;  /* 0x0000000d9e077211 */ /* 0x000fe400020f1407 */
[----:B--2---:R-:W-:-:S05]  /*2360*/  LOP3.LUT R153, R15, 0xffffe000, RZ, 0xc0, !PT ;  /* 0xffffe0000f997812 */ /* 0x004fca00078ec0ff */
[----:B------:R-:W-:-:S04]  /*2370*/  FMUL R153, R153, R156 ;  /* 0x0000009c99997220 */ /* 0x000fc80000400000 */
[----:B------:R-:W-:-:S05]  /*2380*/  FFMA R153, R24, R155, R153 ;  /* 0x0000009b18997223 */ /* 0x000fca0000000099 */
[----:B------:R-:W-:-:S05]  /*2390*/  F2FP.TF32.F32.PACK_B R153, R153 ;  /* 0x00000099ff99723e */ /* 0x000fca00024050ff */
[----:B------:R0:W-:Y:S01]  /*23a0*/  @P2 STG.E desc[UR36][R4.64], R153 ;  /* 0x0000009904002986 */ /* 0x0001e2000c101924 */
[----:B------:R-:W-:Y:S05]  /*23b0*/  @!P3 BRA `(.L_x_35) ;  /* 0x000000000004b947 */ /* 0x000fea0003800000 */
[----:B------:R1:W5:Y:S02]  /*23c0*/  LDG.E.LTC128B R15, desc[UR36][R6.64+0x4] ;  /* 0x00000424060f7981 */ /* 0x000364000c1e1920 */
.L_x_35:
[----:B------:R-:W-:Y:S05]  /*23d0*/  BSYNC B1 ;  /* 0x0000000000017941 */ /* 0x000fea0003800000 */
.L_x_34:
[----:B0----5:R-:W-:Y:S01]  /*23e0*/  LOP3.LUT R153, R15, 0xffffe000, RZ, 0xc0, !PT ;  /* 0xffffe0000f997812 */ /* 0x021fe200078ec0ff */
[----:B------:R-:W-:Y:S01]  /*23f0*/  IMAD.IADD R167, R167, 0x1, R161 ;  /* 0x00000001a7a77824 */ /* 0x000fe200078e02a1 */
[----:B------:R-:W-:Y:S01]  /*2400*/  IADD3 R164, P2, R164, R160, RZ ;  /* 0x000000a0a4a47210 */ /* 0x000fe20007f5e0ff */
[----:B------:R-:W-:Y:S01]  /*2410*/  IMAD.MOV.U32 R24, RZ, RZ, R15 ;  /* 0x000000ffff187224 */ /* 0x000fe200078e000f */
[----:B------:R-:W-:Y:S01]  /*2420*/  ISETP.GT.AND P1, PT, R0, 0x8, P1 ;  /* 0x000000080000780c */ /* 0x000fe20000f24270 */
[----:B------:R-:W-:Y:S02]  /*2430*/  FMUL R20, R153, R156 ;  /* 0x0000009c99147220 */ /* 0x000fe40000400000 */
[----:B------:R-:W-:Y:S02]  /*2440*/  IMAD.X R21, R167, 0x1, R21, P2 ;  /* 0x00000001a7157824 */ /* 0x000fe400010e0615 */
[----:B------:R-:W-:Y:S01]  /*2450*/  FFMA R153, R25, R155, R20 ;  /* 0x0000009b19997223 */ /* 0x000fe20000000014 */
[----:B------:R-:W-:-:S04]  /*2460*/  LEA R20, P2, R164, R12, 0x2 ;  /* 0x0000000ca4147211 */ /* 0x000fc800078410ff */
[----:B------:R-:W-:Y:S02]  /*2470*/  F2FP.TF32.F32.PACK_B R153, R153 ;  /* 0x00000099ff99723e */ /* 0x000fe400024050ff */
[----:B------:R-:W-:-:S03]  /*2480*/  LEA.HI.X R21, R164, R13, R21, 0x2, P2 ;  /* 0x0000000da4157211 */ /* 0x000fc600010f1415 */
[----:B------:R0:W-:Y:S04]  /*2490*/  @P3 STG.E desc[UR36][R4.64+0x4], R153 ;  /* 0x0000049904003986 */ /* 0x0001e8000c101924 */
[----:B------:R-:W2:Y:S01]  /*24a0*/  @P1 LDG.E.LTC128B R24, desc[UR36][R20.64] ;  /* 0x0000002414181981 */ /* 0x000ea2000c1e1920 */
[----:B------:R-:W-:Y:S01]  /*24b0*/  IADD3 R8, P2, R8, R160, RZ ;  /* 0x000000a008087210 */ /* 0x000fe20007f5e0ff */
[----:B------:R-:W-:Y:S01]  /*24c0*/  BSSY B1, `(.L_x_36) ;  /* 0x0000011000017945 */ /* 0x000fe20003800000 */
[----:B------:R-:W-:Y:S02]  /*24d0*/  SHF.L.U64.HI R11, R10, 0x5, R11 ;  /* 0x000000050a0b7819 */ /* 0x000fe4000001020b */
[----:B------:R-:W-:Y:S01]  /*24e0*/  ISETP.GT.AND P0, PT, R0, 0x8, P0 ;  /* 0x000000080000780c */ /* 0x000fe20000704270 */
[----:B------:R-:W-:Y:S01]  /*24f0*/  IMAD.X R9, R9, 0x1, R167, P2 ;  /* 0x0000000109097824 */ /* 0x000fe200010e06a7 */
[----:B------:R-:W-:-:S05]  /*2500*/  LEA R10, P2, R10, R4, 0x5 ;  /* 0x000000040a0a7211 */ /* 0x000fca00078428ff */
[----:B------:R-:W-:Y:S01]  /*2510*/  IMAD.X R11, R11, 0x1, R5, P2 ;  /* 0x000000010b0b7824 */ /* 0x000fe200010e0605 */
[----:B--2---:R-:W-:-:S05]  /*2520*/  LOP3.LUT R15, R24, 0xffffe000, RZ, 0xc0, !PT ;  /* 0xffffe000180f7812 */ /* 0x004fca00078ec0ff */
[----:B------:R-:W-:Y:S01]  /*2530*/  FMUL R25, R15, R156 ;  /* 0x0000009c0f197220 */ /* 0x000fe20000400000 */
[----:B------:R-:W-:-:S04]  /*2540*/  IMAD.WIDE.U32 R14, R23, R14, R8 ;  /* 0x0000000e170e7225 */ /* 0x000fc800078e0008 */
[----:B------:R-:W-:Y:S01]  /*2550*/  FFMA R25, R26, R155, R25 ;  /* 0x0000009b1a197223 */ /* 0x000fe20000000019 */
[----:B------:R-:W-:Y:S01]  /*2560*/  IMAD.IADD R9, R163, 0x1, R15 ;  /* 0x00000001a3097824 */ /* 0x000fe200078e020f */
[----:B------:R-:W-:-:S03]  /*2570*/  LEA R8, P3, R14, R12, 0x2 ;  /* 0x0000000c0e087211 */ /* 0x000fc600078610ff */
[----:B------:R-:W-:Y:S02]  /*2580*/  F2FP.TF32.F32.PACK_B R25, R25 ;  /* 0x00000019ff19723e */ /* 0x000fe400024050ff */
[----:B------:R-:W-:-:S03]  /*2590*/  LEA.HI.X R9, R14, R13, R9, 0x2, P3 ;  /* 0x0000000d0e097211 */ /* 0x000fc600018f1409 */
[----:B------:R0:W-:Y:S01]  /*25a0*/  @P1 STG.E desc[UR36][R10.64], R25 ;  /* 0x000000190a001986 */ /* 0x0001e2000c101924 */
[----:B------:R-:W-:Y:S05]  /*25b0*/  @!P0 BRA `(.L_x_37) ;  /* 0x0000000000048947 */ /* 0x000fea0003800000 */
[----:B------:R2:W5:Y:S02]  /*25c0*/  LDG.E.LTC128B R24, desc[UR36][R8.64+0x4] ;  /* 0x0000042408187981 */ /* 0x000564000c1e1920 */
.L_x_37:
[----:B------:R-:W-:Y:S05]  /*25d0*/  BSYNC B1 ;  /* 0x0000000000017941 */ /* 0x000fea0003800000 */
.L_x_36:
[----:B-----5:R-:W-:Y:S01]  /*25e0*/  LOP3.LUT R13, R24, 0xffffe000, RZ, 0xc0, !PT ;  /* 0xffffe000180d7812 */ /* 0x020fe200078ec0ff */
[----:B------:R-:W-:Y:S01]  /*25f0*/  BSSY B1, `(.L_x_38) ;  /* 0x0000009000017945 */ /* 0x000fe20003800000 */
[----:B------:R-:W-:-:S03]  /*2600*/  ISETP.GT.AND P1, PT, R3, 0x8, PT ;  /* 0x000000080300780c */ /* 0x000fc60003f24270 */
[----:B------:R-:W-:Y:S01]  /*2610*/  FMUL R12, R13, R156 ;  /* 0x0000009c0d0c7220 */ /* 0x000fe20000400000 */
[----:B------:R-:W-:-:S03]  /*2620*/  ISETP.GT.AND P2, PT, R0, RZ, P1 ;  /* 0x000000ff0000720c */ /* 0x000fc60000f44270 */
[----:B------:R-:W-:-:S05]  /*2630*/  FFMA R27, R27, R155, R12 ;  /* 0x0000009b1b1b7223 */ /* 0x000fca000000000c */
[----:B------:R-:W-:-:S05]  /*2640*/  F2FP.TF32.F32.PACK_B R27, R27 ;  /* 0x0000001bff1b723e */ /* 0x000fca00024050ff */
[----:B------:R3:W-:Y:S01]  /*2650*/  @P0 STG.E desc[UR36][R10.64+0x4], R27 ;  /* 0x0000041b0a000986 */ /* 0x0007e2000c101924 */
[----:B------:R-:W-:Y:S05]  /*2660*/  @!P2 BRA `(.L_x_39) ;  /* 0x000000000004a947 */ /* 0x000fea0003800000 */
[----:B------:R4:W5:Y:S02]  /*2670*/  LDG.E.LTC128B R24, desc[UR36][R6.64+0x20] ;  /* 0x0000202406187981 */ /* 0x000964000c1e1920 */
.L_x_39:
[----:B------:R-:W-:Y:S05]  /*2680*/  BSYNC B1 ;  /* 0x0000000000017941 */ /* 0x000fea0003800000 */
.L_x_38:
        /* <DEDUP_REMOVED lines=10> */
.L_x_41:
[----:B------:R-:W-:Y:S05]  /*2730*/  BSYNC B1 ;  /* 0x0000000000017941 */ /* 0x000fea0003800000 */
.L_x_40:
[----:B0----5:R-:W-:Y:S01]  /*2740*/  LOP3.LUT R13, R24, 0xffffe000, RZ, 0xc0, !PT ;  /* 0xffffe000180d7812 */ /* 0x021fe200078ec0ff */
[----:B------:R-:W-:Y:S01]  /*2750*/  BSSY B1, `(.L_x_42) ;  /* 0x0000008000017945 */ /* 0x000fe20003800000 */
[----:B------:R-:W-:-:S03]  /*2760*/  ISETP.GT.AND P1, PT, R0, 0x8, P1 ;  /* 0x000000080000780c */ /* 0x000fc60000f24270 */
[----:B------:R-:W-:-:S04]  /*2770*/  FMUL R12, R13, R156 ;  /* 0x0000009c0d0c7220 */ /* 0x000fc80000400000 */
[----:B------:R-:W-:-:S05]  /*2780*/  FFMA R29, R29, R155, R12 ;  /* 0x0000009b1d1d7223 */ /* 0x000fca000000000c */
[----:B------:R-:W-:-:S05]  /*2790*/  F2FP.TF32.F32.PACK_B R29, R29 ;  /* 0x0000001dff1d723e */ /* 0x000fca00024050ff */
[----:B------:R0:W-:Y:S01]  /*27a0*/  @P3 STG.E desc[UR36][R4.64+0x24], R29 ;  /* 0x0000241d04003986 */ /* 0x0001e2000c101924 */
[----:B------:R-:W-:Y:S05]  /*27b0*/  @!P1 BRA `(.L_x_43) ;  /* 0x0000000000049947 */ /* 0x000fea0003800000 */
[----:B------:R0:W5:Y:S02]  /*27c0*/  LDG.E.LTC128B R24, desc[UR36][R8.64+0x20] ;  /* 0x0000202408187981 */ /* 0x000164000c1e1920 */
.L_x_43:
[----:B------:R-:W-:Y:S05]  /*27d0*/  BSYNC B1 ;  /* 0x0000000000017941 */ /* 0x000fea0003800000 */
.L_x_42:
[----:B-----5:R-:W-:Y:S01]  /*27e0*/  LOP3.LUT R13, R24, 0xffffe000, RZ, 0xc0, !PT ;  /* 0xffffe000180d7812 */ /* 0x020fe200078ec0ff */
        /* <DEDUP_REMOVED lines=8> */
.L_x_45:
[----:B------:R-:W-:Y:S05]  /*2870*/  BSYNC B1 ;  /* 0x0000000000017941 */ /* 0x000fea0003800000 */
.L_x_44:
[----:B0----5:R-:W-:Y:S01]  /*2880*/  LOP3.LUT R13, R24, 0xffffe000, RZ, 0xc0, !PT ;  /* 0xffffe000180d7812 */ /* 0x021fe200078ec0ff */
        /* <DEDUP_REMOVED lines=9> */
.L_x_47:
[----:B------:R-:W-:Y:S05]  /*2920*/  BSYNC B1 ;  /* 0x0000000000017941 */ /* 0x000fea0003800000 */
.L_x_46:
        /* <DEDUP_REMOVED lines=10> */
.L_x_49:
[----:B------:R-:W-:Y:S05]  /*29d0*/  BSYNC B1 ;  /* 0x0000000000017941 */ /* 0x000fea0003800000 */
.L_x_48:
        /* <DEDUP_REMOVED lines=9> */
.L_x_51:
[----:B------:R-:W-:Y:S05]  /*2a70*/  BSYNC B1 ;  /* 0x0000000000017941 */ /* 0x000fea0003800000 */
.L_x_50:
        /* <DEDUP_REMOVED lines=9> */
.L_x_53:
[----:B------:R-:W-:Y:S05]  /*2b10*/  BSYNC B1 ;  /* 0x0000000000017941 */ /* 0x000fea0003800000 */
.L_x_52:
        /* <DEDUP_REMOVED lines=10> */
.L_x_55:
[----:B------:R-:W-:Y:S05]  /*2bc0*/  BSYNC B1 ;  /* 0x0000000000017941 */ /* 0x000fea0003800000 */
.L_x_54:
        /* <DEDUP_REMOVED lines=10> */
.L_x_57:
[----:B------:R-:W-:Y:S05]  /*2c70*/  BSYNC B1 ;  /* 0x0000000000017941 */ /* 0x000fea0003800000 */
.L_x_56:
        /* <DEDUP_REMOVED lines=9> */
.L_x_59:
[----:B------:R-:W-:Y:S05]  /*2d10*/  BSYNC B1 ;  /* 0x0000000000017941 */ /* 0x000fea0003800000 */
.L_x_58:
        /* <DEDUP_REMOVED lines=9> */
.L_x_61:
[----:B------:R-:W-:Y:S05]  /*2db0*/  BSYNC B1 ;  /* 0x0000000000017941 */ /* 0x000fea0003800000 */
.L_x_60:
        /* <DEDUP_REMOVED lines=10> */
.L_x_63:
[----:B------:R-:W-:Y:S05]  /*2e60*/  BSYNC B1 ;  /* 0x0000000000017941 */ /* 0x000fea0003800000 */
.L_x_62:
        /* <DEDUP_REMOVED lines=10> */
.L_x_65:
[----:B------:R-:W-:Y:S05]  /*2f10*/  BSYNC B1 ;  /* 0x0000000000017941 */ /* 0x000fea0003800000 */
.L_x_64:
        /* <DEDUP_REMOVED lines=9> */
.L_x_67:
[----:B------:R-:W-:Y:S05]  /*2fb0*/  BSYNC B1 ;  /* 0x0000000000017941 */ /* 0x000fea0003800000 */
.L_x_66:
        /* <DEDUP_REMOVED lines=9> */
.L_x_69:
[----:B------:R-:W-:Y:S05]  /*3050*/  BSYNC B1 ;  /* 0x0000000000017941 */ /* 0x000fea0003800000 */
.L_x_68:
        /* <DEDUP_REMOVED lines=10> */
.L_x_71:
[----:B------:R-:W-:Y:S05]  /*3100*/  BSYNC B1 ;  /* 0x0000000000017941 */ /* 0x000fea0003800000 */
.L_x_70:
        /* <DEDUP_REMOVED lines=10> */
.L_x_73:
[----:B------:R-:W-:Y:S05]  /*31b0*/  BSYNC B1 ;  /* 0x0000000000017941 */ /* 0x000fea0003800000 */
.L_x_72:
        /* <DEDUP_REMOVED lines=9> */
.L_x_75:
[----:B------:R-:W-:Y:S05]  /*3250*/  BSYNC B1 ;  /* 0x0000000000017941 */ /* 0x000fea0003800000 */
.L_x_74:
        /* <DEDUP_REMOVED lines=9> */
.L_x_77:
[----:B------:R-:W-:Y:S05]  /*32f0*/  BSYNC B1 ;  /* 0x0000000000017941 */ /* 0x000fea0003800000 */
.L_x_76:
        /* <DEDUP_REMOVED lines=10> */
.L_x_79:
[----:B------:R-:W-:Y:S05]  /*33a0*/  BSYNC B1 ;  /* 0x0000000000017941 */ /* 0x000fea0003800000 */
.L_x_78:
        /* <DEDUP_REMOVED lines=10> */
.L_x_81:
[----:B------:R-:W-:Y:S05]  /*3450*/  BSYNC B1 ;  /* 0x0000000000017941 */ /* 0x000fea0003800000 */
.L_x_80:
        /* <DEDUP_REMOVED lines=9> */
.L_x_83:
[----:B------:R-:W-:Y:S05]  /*34f0*/  BSYNC B1 ;  /* 0x0000000000017941 */ /* 0x000fea0003800000 */
.L_x_82:
        /* <DEDUP_REMOVED lines=9> */
.L_x_85:
[----:B------:R-:W-:Y:S05]  /*3590*/  BSYNC B1 ;  /* 0x0000000000017941 */ /* 0x000fea0003800000 */
.L_x_84:
        /* <DEDUP_REMOVED lines=10> */
.L_x_87:
[----:B------:R-:W-:Y:S05]  /*3640*/  BSYNC B1 ;  /* 0x0000000000017941 */ /* 0x000fea0003800000 */
.L_x_86:
        /* <DEDUP_REMOVED lines=10> */
.L_x_89:
[----:B------:R-:W-:Y:S05]  /*36f0*/  BSYNC B1 ;  /* 0x0000000000017941 */ /* 0x000fea0003800000 */
.L_x_88:
        /* <DEDUP_REMOVED lines=9> */
.L_x_91:
[----:B------:R-:W-:Y:S05]  /*3790*/  BSYNC B1 ;  /* 0x0000000000017941 */ /* 0x000fea0003800000 */
.L_x_90:
        /* <DEDUP_REMOVED lines=9> */
.L_x_93:
[----:B------:R-:W-:Y:S05]  /*3830*/  BSYNC B1 ;  /* 0x0000000000017941 */ /* 0x000fea0003800000 */
.L_x_92:
        /* <DEDUP_REMOVED lines=10> */
.L_x_95:
[----:B------:R-:W-:Y:S05]  /*38e0*/  BSYNC B1 ;  /* 0x0000000000017941 */ /* 0x000fea0003800000 */
.L_x_94:
        /* <DEDUP_REMOVED lines=10> */
.L_x_97:
[----:B------:R-:W-:Y:S05]  /*3990*/  BSYNC B1 ;  /* 0x0000000000017941 */ /* 0x000fea0003800000 */
.L_x_96:
        /* <DEDUP_REMOVED lines=9> */
.L_x_99:
[----:B------:R-:W-:Y:S05]  /*3a30*/  BSYNC B1 ;  /* 0x0000000000017941 */ /* 0x000fea0003800000 */
.L_x_98:
        /* <DEDUP_REMOVED lines=9> */
.L_x_101:
[----:B------:R-:W-:Y:S05]  /*3ad0*/  BSYNC B1 ;  /* 0x0000000000017941 */ /* 0x000fea0003800000 */
.L_x_100:
        /* <DEDUP_REMOVED lines=10> */
.L_x_103:
[----:B------:R-:W-:Y:S05]  /*3b80*/  BSYNC B1 ;  /* 0x0000000000017941 */ /* 0x000fea0003800000 */
.L_x_102:
        /* <DEDUP_REMOVED lines=10> */
.L_x_105:
[----:B------:R-:W-:Y:S05]  /*3c30*/  BSYNC B1 ;  /* 0x0000000000017941 */ /* 0x000fea0003800000 */
.L_x_104:
        /* <DEDUP_REMOVED lines=9> */
.L_x_107:
[----:B------:R-:W-:Y:S05]  /*3cd0*/  BSYNC B1 ;  /* 0x0000000000017941 */ /* 0x000fea0003800000 */
.L_x_106:
        /* <DEDUP_REMOVED lines=9> */
.L_x_109:
[----:B------:R-:W-:Y:S05]  /*3d70*/  BSYNC B1 ;  /* 0x0000000000017941 */ /* 0x000fea0003800000 */
.L_x_108:
        /* <DEDUP_REMOVED lines=10> */
.L_x_111:
[----:B------:R-:W-:Y:S05]  /*3e20*/  BSYNC B1 ;  /* 0x0000000000017941 */ /* 0x000fea0003800000 */
.L_x_110:
        /* <DEDUP_REMOVED lines=10> */
.L_x_113:
[----:B------:R-:W-:Y:S05]  /*3ed0*/  BSYNC B1 ;  /* 0x0000000000017941 */ /* 0x000fea0003800000 */
.L_x_112:
        /* <DEDUP_REMOVED lines=9> */
.L_x_115:
[----:B------:R-:W-:Y:S05]  /*3f70*/  BSYNC B1 ;  /* 0x0000000000017941 */ /* 0x000fea0003800000 */
.L_x_114:
        /* <DEDUP_REMOVED lines=9> */
.L_x_117:
[----:B------:R-:W-:Y:S05]  /*4010*/  BSYNC B1 ;  /* 0x0000000000017941 */ /* 0x000fea0003800000 */
.L_x_116:
        /* <DEDUP_REMOVED lines=10> */
.L_x_119:
[----:B------:R-:W-:Y:S05]  /*40c0*/  BSYNC B1 ;  /* 0x0000000000017941 */ /* 0x000fea0003800000 */
.L_x_118:
        /* <DEDUP_REMOVED lines=10> */
.L_x_121:
[----:B------:R-:W-:Y:S05]  /*4170*/  BSYNC B1 ;  /* 0x0000000000017941 */ /* 0x000fea0003800000 */
.L_x_120:
        /* <DEDUP_REMOVED lines=9> */
.L_x_123:
[----:B------:R-:W-:Y:S05]  /*4210*/  BSYNC B1 ;  /* 0x0000000000017941 */ /* 0x000fea0003800000 */
.L_x_122:
        /* <DEDUP_REMOVED lines=9> */
.L_x_125:
[----:B------:R-:W-:Y:S05]  /*42b0*/  BSYNC B1 ;  /* 0x0000000000017941 */ /* 0x000fea0003800000 */
.L_x_124:
        /* <DEDUP_REMOVED lines=10> */
.L_x_127:
[----:B------:R-:W-:Y:S05]  /*4360*/  BSYNC B1 ;  /* 0x0000000000017941 */ /* 0x000fea0003800000 */
.L_x_126:
        /* <DEDUP_REMOVED lines=10> */
.L_x_129:
[----:B------:R-:W-:Y:S05]  /*4410*/  BSYNC B1 ;  /* 0x0000000000017941 */ /* 0x000fea0003800000 */
.L_x_128:
        /* <DEDUP_REMOVED lines=9> */
.L_x_131:
[----:B------:R-:W-:Y:S05]  /*44b0*/  BSYNC B1 ;  /* 0x0000000000017941 */ /* 0x000fea0003800000 */
.L_x_130:
        /* <DEDUP_REMOVED lines=9> */
.L_x_133:
[----:B------:R-:W-:Y:S05]  /*4550*/  BSYNC B1 ;  /* 0x0000000000017941 */ /* 0x000fea0003800000 */
.L_x_132:
        /* <DEDUP_REMOVED lines=10> */
.L_x_135:
[----:B------:R-:W-:Y:S05]  /*4600*/  BSYNC B1 ;  /* 0x0000000000017941 */ /* 0x000fea0003800000 */
.L_x_134:
        /* <DEDUP_REMOVED lines=10> */
.L_x_137:
[----:B------:R-:W-:Y:S05]  /*46b0*/  BSYNC B1 ;  /* 0x0000000000017941 */ /* 0x000fea0003800000 */
.L_x_136:
        /* <DEDUP_REMOVED lines=9> */
.L_x_139:
[----:B------:R-:W-:Y:S05]  /*4750*/  BSYNC B1 ;  /* 0x0000000000017941 */ /* 0x000fea0003800000 */
.L_x_138:
        /* <DEDUP_REMOVED lines=9> */
.L_x_141:
[----:B------:R-:W-:Y:S05]  /*47f0*/  BSYNC B1 ;  /* 0x0000000000017941 */ /* 0x000fea0003800000 */
.L_x_140:
        /* <DEDUP_REMOVED lines=10> */
.L_x_143:
[----:B------:R-:W-:Y:S05]  /*48a0*/  BSYNC B1 ;  /* 0x0000000000017941 */ /* 0x000fea0003800000 */
.L_x_142:
        /* <DEDUP_REMOVED lines=10> */
.L_x_145:
[----:B------:R-:W-:Y:S05]  /*4950*/  BSYNC B1 ;  /* 0x0000000000017941 */ /* 0x000fea0003800000 */
.L_x_144:
        /* <DEDUP_REMOVED lines=9> */
.L_x_147:
[----:B------:R-:W-:Y:S05]  /*49f0*/  BSYNC B1 ;  /* 0x0000000000017941 */ /* 0x000fea0003800000 */
.L_x_146:
        /* <DEDUP_REMOVED lines=9> */
.L_x_149:
[----:B------:R-:W-:Y:S05]  /*4a90*/  BSYNC B1 ;  /* 0x0000000000017941 */ /* 0x000fea0003800000 */
.L_x_148:
        /* <DEDUP_REMOVED lines=10> */
.L_x_151:
[----:B------:R-:W-:Y:S05]  /*4b40*/  BSYNC B1 ;  /* 0x0000000000017941 */ /* 0x000fea0003800000 */
.L_x_150:
        /* <DEDUP_REMOVED lines=10> */
.L_x_153:
[----:B------:R-:W-:Y:S05]  /*4bf0*/  BSYNC B1 ;  /* 0x0000000000017941 */ /* 0x000fea0003800000 */
.L_x_152:
        /* <DEDUP_REMOVED lines=9> */
.L_x_155:
[----:B------:R-:W-:Y:S05]  /*4c90*/  BSYNC B1 ;  /* 0x0000000000017941 */ /* 0x000fea0003800000 */
.L_x_154:
        /* <DEDUP_REMOVED lines=9> */
.L_x_157:
[----:B------:R-:W-:Y:S05]  /*4d30*/  BSYNC B1 ;  /* 0x0000000000017941 */ /* 0x000fea0003800000 */
.L_x_156:
        /* <DEDUP_REMOVED lines=10> */
.L_x_159:
[----:B------:R-:W-:Y:S05]  /*4de0*/  BSYNC B1 ;  /* 0x0000000000017941 */ /* 0x000fea0003800000 */
.L_x_158:
        /* <DEDUP_REMOVED lines=10> */
.L_x_161:
[----:B------:R-:W-:Y:S05]  /*4e90*/  BSYNC B1 ;  /* 0x0000000000017941 */ /* 0x000fea0003800000 */
.L_x_160:
        /* <DEDUP_REMOVED lines=9> */
.L_x_163:
[----:B------:R-:W-:Y:S05]  /*4f30*/  BSYNC B1 ;  /* 0x0000000000017941 */ /* 0x000fea0003800000 */
.L_x_162:
        /* <DEDUP_REMOVED lines=9> */
.L_x_165:
[----:B------:R-:W-:Y:S05]  /*4fd0*/  BSYNC B1 ;  /* 0x0000000000017941 */ /* 0x000fea0003800000 */
.L_x_164:
        /* <DEDUP_REMOVED lines=10> */
.L_x_167:
[----:B------:R-:W-:Y:S05]  /*5080*/  BSYNC B1 ;  /* 0x0000000000017941 */ /* 0x000fea0003800000 */
.L_x_166:
        /* <DEDUP_REMOVED lines=10> */
.L_x_169:
[----:B------:R-:W-:Y:S05]  /*5130*/  BSYNC B1 ;  /* 0x0000000000017941 */ /* 0x000fea0003800000 */
.L_x_168:
        /* <DEDUP_REMOVED lines=9> */
.L_x_171:
[----:B------:R-:W-:Y:S05]  /*51d0*/  BSYNC B1 ;  /* 0x0000000000017941 */ /* 0x000fea0003800000 */
.L_x_170:
        /* <DEDUP_REMOVED lines=9> */
.L_x_173:
[----:B------:R-:W-:Y:S05]  /*5270*/  BSYNC B1 ;  /* 0x0000000000017941 */ /* 0x000fea0003800000 */
.L_x_172:
        /* <DEDUP_REMOVED lines=10> */
.L_x_175:
[----:B------:R-:W-:Y:S05]  /*5320*/  BSYNC B1 ;  /* 0x0000000000017941 */ /* 0x000fea0003800000 */
.L_x_174:
        /* <DEDUP_REMOVED lines=10> */
.L_x_177:
[----:B------:R-:W-:Y:S05]  /*53d0*/  BSYNC B1 ;  /* 0x0000000000017941 */ /* 0x000fea0003800000 */
.L_x_176:
        /* <DEDUP_REMOVED lines=9> */
.L_x_179:
[----:B------:R-:W-:Y:S05]  /*5470*/  BSYNC B1 ;  /* 0x0000000000017941 */ /* 0x000fea0003800000 */
.L_x_178:
        /* <DEDUP_REMOVED lines=9> */
.L_x_181:
[----:B------:R-:W-:Y:S05]  /*5510*/  BSYNC B1 ;  /* 0x0000000000017941 */ /* 0x000fea0003800000 */
.L_x_180:
        /* <DEDUP_REMOVED lines=10> */
.L_x_183:
[----:B------:R-:W-:Y:S05]  /*55c0*/  BSYNC B1 ;  /* 0x0000000000017941 */ /* 0x000fea0003800000 */
.L_x_182:
        /* <DEDUP_REMOVED lines=10> */
.L_x_185:
[----:B------:R-:W-:Y:S05]  /*5670*/  BSYNC B1 ;  /* 0x0000000000017941 */ /* 0x000fea0003800000 */
.L_x_184:
        /* <DEDUP_REMOVED lines=9> */
.L_x_187:
[----:B------:R-:W-:Y:S05]  /*5710*/  BSYNC B1 ;  /* 0x0000000000017941 */ /* 0x000fea0003800000 */
.L_x_186:
        /* <DEDUP_REMOVED lines=9> */
.L_x_189:
[----:B------:R-:W-:Y:S05]  /*57b0*/  BSYNC B1 ;  /* 0x0000000000017941 */ /* 0x000fea0003800000 */
.L_x_188:
        /* <DEDUP_REMOVED lines=10> */
.L_x_191:
[----:B------:R-:W-:Y:S05]  /*5860*/  BSYNC B1 ;  /* 0x0000000000017941 */ /* 0x000fea0003800000 */
.L_x_190:
        /* <DEDUP_REMOVED lines=10> */
.L_x_193:
[----:B------:R-:W-:Y:S05]  /*5910*/  BSYNC B1 ;  /* 0x0000000000017941 */ /* 0x000fea0003800000 */
.L_x_192:
        /* <DEDUP_REMOVED lines=9> */
.L_x_195:
[----:B------:R-:W-:Y:S05]  /*59b0*/  BSYNC B1 ;  /* 0x0000000000017941 */ /* 0x000fea0003800000 */
.L_x_194:
        /* <DEDUP_REMOVED lines=9> */
.L_x_197:
[----:B------:R-:W-:Y:S05]  /*5a50*/  BSYNC B1 ;  /* 0x0000000000017941 */ /* 0x000fea0003800000 */
.L_x_196:
        /* <DEDUP_REMOVED lines=10> */
.L_x_199:
[----:B------:R-:W-:Y:S05]  /*5b00*/  BSYNC B1 ;  /* 0x0000000000017941 */ /* 0x000fea0003800000 */
.L_x_198:
        /* <DEDUP_REMOVED lines=10> */
.L_x_201:
[----:B------:R-:W-:Y:S05]  /*5bb0*/  BSYNC B1 ;  /* 0x0000000000017941 */ /* 0x000fea0003800000 */
.L_x_200:
        /* <DEDUP_REMOVED lines=9> */
.L_x_203:
[----:B------:R-:W-:Y:S05]  /*5c50*/  BSYNC B1 ;  /* 0x0000000000017941 */ /* 0x000fea0003800000 */
.L_x_202:
        /* <DEDUP_REMOVED lines=9> */
.L_x_205:
[----:B------:R-:W-:Y:S05]  /*5cf0*/  BSYNC B1 ;  /* 0x0000000000017941 */ /* 0x000fea0003800000 */
.L_x_204:
        /* <DEDUP_REMOVED lines=10> */
.L_x_207:
[----:B------:R-:W-:Y:S05]  /*5da0*/  BSYNC B1 ;  /* 0x0000000000017941 */ /* 0x000fea0003800000 */
.L_x_206:
        /* <DEDUP_REMOVED lines=10> */
.L_x_209:
[----:B------:R-:W-:Y:S05]  /*5e50*/  BSYNC B1 ;  /* 0x0000000000017941 */ /* 0x000fea0003800000 */
.L_x_208:
        /* <DEDUP_REMOVED lines=9> */
.L_x_211:
[----:B------:R-:W-:Y:S05]  /*5ef0*/  BSYNC B1 ;  /* 0x0000000000017941 */ /* 0x000fea0003800000 */
.L_x_210:
        /* <DEDUP_REMOVED lines=9> */
.L_x_213:
[----:B------:R-:W-:Y:S05]  /*5f90*/  BSYNC B1 ;  /* 0x0000000000017941 */ /* 0x000fea0003800000 */
.L_x_212:
        /* <DEDUP_REMOVED lines=10> */
.L_x_215:
[----:B------:R-:W-:Y:S05]  /*6040*/  BSYNC B1 ;  /* 0x0000000000017941 */ /* 0x000fea0003800000 */
.L_x_214:
        /* <DEDUP_REMOVED lines=10> */
.L_x_217:
[----:B------:R-:W-:Y:S05]  /*60f0*/  BSYNC B1 ;  /* 0x0000000000017941 */ /* 0x000fea0003800000 */
.L_x_216:
        /* <DEDUP_REMOVED lines=9> */
.L_x_219:
[----:B------:R-:W-:Y:S05]  /*6190*/  BSYNC B1 ;  /* 0x0000000000017941 */ /* 0x000fea0003800000 */
.L_x_218:
        /* <DEDUP_REMOVED lines=9> */
.L_x_221:
[----:B------:R-:W-:Y:S05]  /*6230*/  BSYNC B1 ;  /* 0x0000000000017941 */ /* 0x000fea0003800000 */
.L_x_220:
        /* <DEDUP_REMOVED lines=10> */
.L_x_223:
[----:B------:R-:W-:Y:S05]  /*62e0*/  BSYNC B1 ;  /* 0x0000000000017941 */ /* 0x000fea0003800000 */
.L_x_222:
        /* <DEDUP_REMOVED lines=10> */
.L_x_225:
[----:B------:R-:W-:Y:S05]  /*6390*/  BSYNC B1 ;  /* 0x0000000000017941 */ /* 0x000fea0003800000 */
.L_x_224:
        /* <DEDUP_REMOVED lines=9> */
.L_x_227:
[----:B------:R-:W-:Y:S05]  /*6430*/  BSYNC B1 ;  /* 0x0000000000017941 */ /* 0x000fea0003800000 */
.L_x_226:
        /* <DEDUP_REMOVED lines=9> */
.L_x_229:
[----:B------:R-:W-:Y:S05]  /*64d0*/  BSYNC B1 ;  /* 0x0000000000017941 */ /* 0x000fea0003800000 */
.L_x_228:
        /* <DEDUP_REMOVED lines=10> */
.L_x_231:
[----:B------:R-:W-:Y:S05]  /*6580*/  BSYNC B1 ;  /* 0x0000000000017941 */ /* 0x000fea0003800000 */
.L_x_230:
        /* <DEDUP_REMOVED lines=10> */
.L_x_233:
[----:B------:R-:W-:Y:S05]  /*6630*/  BSYNC B1 ;  /* 0x0000000000017941 */ /* 0x000fea0003800000 */
.L_x_232:
        /* <DEDUP_REMOVED lines=9> */
.L_x_235:
[----:B------:R-:W-:Y:S05]  /*66d0*/  BSYNC B1 ;  /* 0x0000000000017941 */ /* 0x000fea0003800000 */
.L_x_234:
        /* <DEDUP_REMOVED lines=9> */
.L_x_237:
[----:B------:R-:W-:Y:S05]  /*6770*/  BSYNC B1 ;  /* 0x0000000000017941 */ /* 0x000fea0003800000 */
.L_x_236:
        /* <DEDUP_REMOVED lines=10> */
.L_x_239:
[----:B------:R-:W-:Y:S05]  /*6820*/  BSYNC B1 ;  /* 0x0000000000017941 */ /* 0x000fea0003800000 */
.L_x_238:
        /* <DEDUP_REMOVED lines=10> */
.L_x_241:
[----:B------:R-:W-:Y:S05]  /*68d0*/  BSYNC B1 ;  /* 0x0000000000017941 */ /* 0x000fea0003800000 */
.L_x_240:
        /* <DEDUP_REMOVED lines=9> */
.L_x_243:
[----:B------:R-:W-:Y:S05]  /*6970*/  BSYNC B1 ;  /* 0x0000000000017941 */ /* 0x000fea0003800000 */
.L_x_242:
        /* <DEDUP_REMOVED lines=9> */
.L_x_245:
[----:B------:R-:W-:Y:S05]  /*6a10*/  BSYNC B1 ;  /* 0x0000000000017941 */ /* 0x000fea0003800000 */
.L_x_244:
        /* <DEDUP_REMOVED lines=10> */
.L_x_247:
[----:B------:R-:W-:Y:S05]  /*6ac0*/  BSYNC B1 ;  /* 0x0000000000017941 */ /* 0x000fea0003800000 */
.L_x_246:
        /* <DEDUP_REMOVED lines=10> */
.L_x_249:
[----:B------:R-:W-:Y:S05]  /*6b70*/  BSYNC B1 ;  /* 0x0000000000017941 */ /* 0x000fea0003800000 */
.L_x_248:
        /* <DEDUP_REMOVED lines=9> */
.L_x_251:
[----:B------:R-:W-:Y:S05]  /*6c10*/  BSYNC B1 ;  /* 0x0000000000017941 */ /* 0x000fea0003800000 */
.L_x_250:
        /* <DEDUP_REMOVED lines=9> */
.L_x_253:
[----:B------:R-:W-:Y:S05]  /*6cb0*/  BSYNC B1 ;  /* 0x0000000000017941 */ /* 0x000fea0003800000 */
.L_x_252:
        /* <DEDUP_REMOVED lines=10> */
.L_x_255:
[----:B------:R-:W-:Y:S05]  /*6d60*/  BSYNC B1 ;  /* 0x0000000000017941 */ /* 0x000fea0003800000 */
.L_x_254:
        /* <DEDUP_REMOVED lines=10> */
.L_x_257:
[----:B------:R-:W-:Y:S05]  /*6e10*/  BSYNC B1 ;  /* 0x0000000000017941 */ /* 0x000fea0003800000 */
.L_x_256:
        /* <DEDUP_REMOVED lines=9> */
.L_x_259:
[----:B------:R-:W-:Y:S05]  /*6eb0*/  BSYNC B1 ;  /* 0x0000000000017941 */ /* 0x000fea0003800000 */
.L_x_258:
        /* <DEDUP_REMOVED lines=9> */
.L_x_261:
[----:B------:R-:W-:Y:S05]  /*6f50*/  BSYNC B1 ;  /* 0x0000000000017941 */ /* 0x000fea0003800000 */
.L_x_260:
        /* <DEDUP_REMOVED lines=10> */
.L_x_263:
[----:B------:R-:W-:Y:S05]  /*7000*/  BSYNC B1 ;  /* 0x0000000000017941 */ /* 0x000fea0003800000 */
.L_x_262:
        /* <DEDUP_REMOVED lines=10> */
.L_x_265:
[----:B------:R-:W-:Y:S05]  /*70b0*/  BSYNC B1 ;  /* 0x0000000000017941 */ /* 0x000fea0003800000 */
.L_x_264:
        /* <DEDUP_REMOVED lines=9> */
.L_x_267:
[----:B------:R-:W-:Y:S05]  /*7150*/  BSYNC B1 ;  /* 0x0000000000017941 */ /* 0x000fea0003800000 */
.L_x_266:
        /* <DEDUP_REMOVED lines=9> */
.L_x_269:
[----:B------:R-:W-:Y:S05]  /*71f0*/  BSYNC B1 ;  /* 0x0000000000017941 */ /* 0x000fea0003800000 */
.L_x_268:
        /* <DEDUP_REMOVED lines=10> */
.L_x_271:
[----:B------:R-:W-:Y:S05]  /*72a0*/  BSYNC B1 ;  /* 0x0000000000017941 */ /* 0x000fea0003800000 */
.L_x_270:
        /* <DEDUP_REMOVED lines=10> */
.L_x_273:
[----:B------:R-:W-:Y:S05]  /*7350*/  BSYNC B1 ;  /* 0x0000000000017941 */ /* 0x000fea0003800000 */
.L_x_272:
        /* <DEDUP_REMOVED lines=9> */
.L_x_275:
[----:B------:R-:W-:Y:S05]  /*73f0*/  BSYNC B1 ;  /* 0x0000000000017941 */ /* 0x000fea0003800000 */
.L_x_274:
        /* <DEDUP_REMOVED lines=9> */
.L_x_277:
[----:B------:R-:W-:Y:S05]  /*7490*/  BSYNC B1 ;  /* 0x0000000000017941 */ /* 0x000fea0003800000 */
.L_x_276:
        /* <DEDUP_REMOVED lines=10> */
.L_x_279:
[----:B------:R-:W-:Y:S05]  /*7540*/  BSYNC B1 ;  /* 0x0000000000017941 */ /* 0x000fea0003800000 */
.L_x_278:
        /* <DEDUP_REMOVED lines=10> */
.L_x_281:
[----:B------:R-:W-:Y:S05]  /*75f0*/  BSYNC B1 ;  /* 0x0000000000017941 */ /* 0x000fea0003800000 */
.L_x_280:
[----:B-----5:R-:W-:Y:S01]  /*7600*/  LOP3.LUT R3, R24, 0xffffe000, RZ, 0xc0, !PT ;  /* 0xffffe00018037812 */ /* 0x020fe200078ec0ff */
[----:B------:R-:W-:Y:S01]  /*7610*/  BSSY B1, `(.L_x_282) ;  /* 0x0000008000017945 */ /* 0x000fe20003800000 */
[----:B------:R-:W-:-:S03]  /*7620*/  ISETP.GT.AND P1, PT, R0, 0x8, P1 ;  /* 0x000000080000780c */ /* 0x000fc60000f24270 */
[----:B01--4-:R-:W-:-:S04]  /*7630*/  FMUL R6, R3, R156 ;  /* 0x0000009c03067220 */ /* 0x013fc80000400000 */
[----:B------:R-:W-:-:S05]  /*7640*/  FFMA R149, R149, R155, R6 ;  /* 0x0000009b95957223 */ /* 0x000fca0000000006 */
[----:B------:R-:W-:-:S05]  /*7650*/  F2FP.TF32.F32.PACK_B R149, R149 ;  /* 0x00000095ff95723e */ /* 0x000fca00024050ff */
[----:B------:R0:W-:Y:S01]  /*7660*/  @P3 STG.E desc[UR36][R4.64+0x3e4], R149 ;  /* 0x0003e49504003986 */ /* 0x0001e2000c101924 */
[----:B------:R-:W-:Y:S05]  /*7670*/  @!P1 BRA `(.L_x_283) ;  /* 0x0000000000049947 */ /* 0x000fea0003800000 */
[----:B------:R1:W5:Y:S02]  /*7680*/  LDG.E.LTC128B R24, desc[UR36][R8.64+0x3e0] ;  /* 0x0003e02408187981 */ /* 0x000364000c1e1920 */
.L_x_283:
[----:B------:R-:W-:Y:S05]  /*7690*/  BSYNC B1 ;  /* 0x0000000000017941 */ /* 0x000fea0003800000 */
.L_x_282:
[----:B-----5:R-:W-:Y:S01]  /*76a0*/  LOP3.LUT R3, R24, 0xffffe000, RZ, 0xc0, !PT ;  /* 0xffffe00018037812 */ /* 0x020fe200078ec0ff */
[----:B0-----:R-:W-:Y:S01]  /*76b0*/  @P1 IMAD.MOV.U32 R4, RZ, RZ, R10 ;  /* 0x000000ffff041224 */ /* 0x001fe200078e000a */
[----:B------:R-:W-:Y:S01]  /*76c0*/  ISETP.GT.AND P0, PT, R0, 0x8, P0 ;  /* 0x000000080000780c */ /* 0x000fe20000704270 */
[----:B------:R-:W-:Y:S01]  /*76d0*/  @P1 IMAD.MOV.U32 R5, RZ, RZ, R11 ;  /* 0x000000ffff051224 */ /* 0x000fe200078e000b */
[----:B------:R-:W-:Y:S01]  /*76e0*/  BSSY B1, `(.L_x_284) ;  /* 0x0000007000017945 */ /* 0x000fe20003800000 */
[----:B------:R-:W-:-:S04]  /*76f0*/  FMUL R3, R3, R156 ;  /* 0x0000009c03037220 */ /* 0x000fc80000400000 */
[----:B------:R-:W-:-:S05]  /*7700*/  FFMA R3, R150, R155, R3 ;  /* 0x0000009b96037223 */ /* 0x000fca0000000003 */
[----:B------:R-:W-:-:S05]  /*7710*/  F2FP.TF32.F32.PACK_B R3, R3 ;  /* 0x00000003ff03723e */ /* 0x000fca00024050ff */
[----:B------:R0:W-:Y:S01]  /*7720*/  @P1 STG.E desc[UR36][R4.64+0x3e0], R3 ;  /* 0x0003e00304001986 */ /* 0x0001e2000c101924 */
[----:B------:R-:W-:Y:S05]  /*7730*/  @!P0 BRA `(.L_x_285) ;  /* 0x0000000000048947 */ /* 0x000fea0003800000 */
[----:B------:R4:W5:Y:S02]  /*7740*/  LDG.E.LTC128B R24, desc[UR36][R8.64+0x3e4] ;  /* 0x0003e42408187981 */ /* 0x000964000c1e1920 */
.L_x_285:
[----:B------:R-:W-:Y:S05]  /*7750*/  BSYNC B1 ;  /* 0x0000000000017941 */ /* 0x000fea0003800000 */
.L_x_284:
[----:B------:R-:W-:Y:S05]  /*7760*/  @!P0 BRA `(.L_x_286) ;  /* 0x0000002400308947 */ /* 0x000fea0003800000 */
[----:B0----5:R-:W-:-:S05]  /*7770*/  LOP3.LUT R3, R24, 0xffffe000, RZ, 0xc0, !PT ;  /* 0xffffe00018037812 */ /* 0x021fca00078ec0ff */
[----:B------:R-:W-:-:S04]  /*7780*/  FMUL R0, R3, R156 ;  /* 0x0000009c03007220 */ /* 0x000fc80000400000 */
[----:B------:R-:W-:-:S05]  /*7790*/  FFMA R151, R151, R155, R0 ;  /* 0x0000009b97977223 */ /* 0x000fca0000000000 */
[----:B------:R-:W-:-:S05]  /*77a0*/  F2FP.TF32.F32.PACK_B R151, R151 ;  /* 0x00000097ff97723e */ /* 0x000fca00024050ff */
[----:B------:R0:W-:Y:S01]  /*77b0*/  STG.E desc[UR36][R10.64+0x3e4], R151 ;  /* 0x0003e4970a007986 */ /* 0x0001e2000c101924 */
[----:B------:R-:W-:Y:S05]  /*77c0*/  BRA `(.L_x_286) ;  /* 0x0000002400187947 */ /* 0x000fea0003800000 */
.L_x_33:
[----:B------:R-:W-:Y:S01]  /*77d0*/  ISETP.GT.AND P3, PT, R3, 0x1, PT ;  /* 0x000000010300780c */ /* 0x000fe20003f64270 */
[----:B------:R-:W-:Y:S01]  /*77e0*/  ULDC.64 UR4, c[0x0][0x5c0] ;  /* 0x0001700000047ab9 */ /* 0x000fe20000000a00 */
[-C--:B------:R-:W-:Y:S01]  /*77f0*/  FMUL R9, R24, R155.reuse ;  /* 0x0000009b18097220 */ /* 0x080fe20000400000 */
[----:B------:R-:W-:Y:S01]  /*7800*/  LEA R4, P4, R162, UR4, 0x2 ;  /* 0x00000004a2047c11 */ /* 0x000fe2000f8810ff */
[-C--:B------:R-:W-:Y:S01]  /*7810*/  FMUL R25, R25, R155.reuse ;  /* 0x0000009b19197220 */ /* 0x080fe20000400000 */
[----:B------:R-:W-:Y:S01]  /*7820*/  ISETP.GT.AND P0, PT, R0, RZ, P3 ;  /* 0x000000ff0000720c */ /* 0x000fe20001f04270 */
[-C--:B------:R-:W-:Y:S01]  /*7830*/  FMUL R27, R27, R155.reuse ;  /* 0x0000009b1b1b7220 */ /* 0x080fe20000400000 */
[----:B------:R-:W-:Y:S01]  /*7840*/  LEA.HI.X R5, R162, UR5, R173, 0x2, P4 ;  /* 0x00000005a2057c11 */ /* 0x000fe2000a0f14ad */
[----:B------:R-:W-:Y:S01]  /*7850*/  FMUL R29, R29, R155 ;  /* 0x0000009b1d1d7220 */ /* 0x000fe20000400000 */
[----:B------:R-:W-:Y:S01]  /*7860*/  F2FP.TF32.F32.PACK_B R9, R9 ;  /* 0x00000009ff09723e */ /* 0x000fe200024050ff */
[----:B------:R-:W-:Y:S01]  /*7870*/  FMUL R31, R31, R155 ;  /* 0x0000009b1f1f7220 */ /* 0x000fe20000400000 */
[----:B------:R-:W-:Y:S01]  /*7880*/  F2FP.TF32.F32.PACK_B R25, R25 ;  /* 0x00000019ff19723e */ /* 0x000fe200024050ff */
[-C--:B------:R-:W-:Y:S01]  /*7890*/  FMUL R13, R32, R155.reuse ;  /* 0x0000009b200d7220 */ /* 0x080fe20000400000 */
[C---:B------:R-:W-:Y:S01]  /*78a0*/  SHF.L.U64.HI R7, R10.reuse, 0x5, R11 ;  /* 0x000000050a077819 */ /* 0x040fe2000001020b */
[----:B------:R0:W-:Y:S01]  /*78b0*/  @P2 STG.E desc[UR36][R4.64], R9 ;  /* 0x0000000904002986 */ /* 0x0001e2000c101924 */
[----:B------:R-:W-:Y:S01]  /*78c0*/  LEA R6, P4, R10, R4, 0x5 ;  /* 0x000000040a067211 */ /* 0x000fe200078828ff */
[-C--:B------:R-:W-:Y:S01]  /*78d0*/  FMUL R11, R26, R155.reuse ;  /* 0x0000009b1a0b7220 */ /* 0x080fe20000400000 */
[C---:B------:R-:W-:Y:S01]  /*78e0*/  ISETP.GT.AND P1, PT, R0.reuse, 0x8, P1 ;  /* 0x000000080000780c */ /* 0x040fe20000f24270 */
[----:B------:R-:W-:Y:S01]  /*78f0*/  @P0 STG.E desc[UR36][R4.64+0x4], R25 ;  /* 0x0000041904000986 */ /* 0x000fe2000c101924 */
[----:B------:R-:W-:Y:S01]  /*7900*/  ISETP.GT.AND P2, PT, R3, 0x8, PT ;  /* 0x000000080300780c */ /* 0x000fe20003f44270 */
[----:B------:R-:W-:Y:S01]  /*7910*/  IMAD.X R7, R7, 0x1, R5, P4 ;  /* 0x0000000107077824 */ /* 0x000fe200020e0605 */
[C---:B------:R-:W-:Y:S01]  /*7920*/  ISETP.GT.AND P3, PT, R0.reuse, 0x8, P3 ;  /* 0x000000080000780c */ /* 0x040fe20001f64270 */
[-C--:B------:R-:W-:Y:S01]  /*7930*/  FMUL R33, R33, R155.reuse ;  /* 0x0000009b21217220 */ /* 0x080fe20000400000 */
[----:B------:R-:W-:Y:S01]  /*7940*/  ISETP.GT.AND P0, PT, R3, 0x9, PT ;  /* 0x000000090300780c */ /* 0x000fe20003f04270 */
[-C--:B------:R-:W-:Y:S01]  /*7950*/  FMUL R35, R35, R155.reuse ;  /* 0x0000009b23237220 */ /* 0x080fe20000400000 */
[----:B------:R-:W-:Y:S01]  /*7960*/  ISETP.GT.AND P5, PT, R0, RZ, P2 ;  /* 0x000000ff0000720c */ /* 0x000fe200017a4270 */
[-C--:B0-----:R-:W-:Y:S01]  /*7970*/  FMUL R9, R28, R155.reuse ;  /* 0x0000009b1c097220 */ /* 0x081fe20000400000 */
[C---:B------:R-:W-:Y:S01]  /*7980*/  ISETP.GT.AND P4, PT, R0.reuse, RZ, P0 ;  /* 0x000000ff0000720c */ /* 0x040fe20000784270 */
[----:B------:R-:W-:Y:S01]  /*7990*/  FMUL R37, R37, R155 ;  /* 0x0000009b25257220 */ /* 0x000fe20000400000 */
[----:B------:R-:W-:Y:S01]  /*79a0*/  F2FP.TF32.F32.PACK_B R11, R11 ;  /* 0x0000000bff0b723e */ /* 0x000fe200024050ff */
[----:B------:R-:W-:Y:S01]  /*79b0*/  FMUL R39, R39, R155 ;  /* 0x0000009b27277220 */ /* 0x000fe20000400000 */
[----:B------:R-:W-:Y:S01]  /*79c0*/  F2FP.TF32.F32.PACK_B R27, R27 ;  /* 0x0000001bff1b723e */ /* 0x000fe200024050ff */
[----:B------:R-:W-:Y:S01]  /*79d0*/  FMUL R41, R41, R155 ;  /* 0x0000009b29297220 */ /* 0x000fe20000400000 */
[----:B------:R-:W-:Y:S01]  /*79e0*/  F2FP.TF32.F32.PACK_B R9, R9 ;  /* 0x00000009ff09723e */ /* 0x000fe200024050ff */
[----:B------:R0:W-:Y:S01]  /*79f0*/  @P1 STG.E desc[UR36][R6.64], R11 ;  /* 0x0000000b06001986 */ /* 0x0001e2000c101924 */
[----:B------:R-:W-:Y:S01]  /*7a00*/  F2FP.TF32.F32.PACK_B R29, R29 ;  /* 0x0000001dff1d723e */ /* 0x000fe200024050ff */
[-C--:B------:R-:W-:Y:S01]  /*7a10*/  FMUL R43, R43, R155.reuse ;  /* 0x0000009b2b2b7220 */ /* 0x080fe20000400000 */
[C---:B------:R-:W-:Y:S01]  /*7a20*/  ISETP.GT.AND P1, PT, R3.reuse, 0x10, PT ;  /* 0x000000100300780c */ /* 0x040fe20003f24270 */
[----:B------:R-:W-:Y:S01]  /*7a30*/  @P3 STG.E desc[UR36][R6.64+0x4], R27 ;  /* 0x0000041b06003986 */ /* 0x000fe2000c101924 */
[----:B------:R-:W-:Y:S01]  /*7a40*/  ISETP.GT.AND P3, PT, R3, 0x11, PT ;  /* 0x000000110300780c */ /* 0x000fe20003f64270 */
[-C--:B------:R-:W-:Y:S01]  /*7a50*/  FMUL R45, R45, R155.reuse ;  /* 0x0000009b2d2d7220 */ /* 0x080fe20000400000 */
[C---:B------:R-:W-:Y:S01]  /*7a60*/  ISETP.GT.AND P2, PT, R0.reuse, 0x8, P2 ;  /* 0x000000080000780c */ /* 0x040fe20001744270 */
[----:B------:R1:W-:Y:S01]  /*7a70*/  @P5 STG.E desc[UR36][R4.64+0x20], R9 ;  /* 0x0000200904005986 */ /* 0x0003e2000c101924 */
[C---:B------:R-:W-:Y:S01]  /*7a80*/  ISETP.GT.AND P0, PT, R0.reuse, 0x8, P0 ;  /* 0x000000080000780c */ /* 0x040fe20000704270 */
[-C--:B------:R-:W-:Y:S01]  /*7a90*/  FMUL R47, R47, R155.reuse ;  /* 0x0000009b2f2f7220 */ /* 0x080fe20000400000 */
[----:B------:R-:W-:Y:S01]  /*7aa0*/  ISETP.GT.AND P5, PT, R0, RZ, P1 ;  /* 0x000000ff0000720c */ /* 0x000fe20000fa4270 */
[----:B------:R-:W-:Y:S01]  /*7ab0*/  @P4 STG.E desc[UR36][R4.64+0x24], R29 ;  /* 0x0000241d04004986 */ /* 0x000fe2000c101924 */
[-C--:B0-----:R-:W-:Y:S01]  /*7ac0*/  FMUL R11, R30, R155.reuse ;  /* 0x0000009b1e0b7220 */ /* 0x081fe20000400000 */
[----:B------:R-:W-:Y:S01]  /*7ad0*/  ISETP.GT.AND P4, PT, R0, RZ, P3 ;  /* 0x000000ff0000720c */ /* 0x000fe20001f84270 */
[----:B------:R-:W-:Y:S01]  /*7ae0*/  FMUL R49, R49, R155 ;  /* 0x0000009b31317220 */ /* 0x000fe20000400000 */
[----:B------:R-:W-:Y:S01]  /*7af0*/  F2FP.TF32.F32.PACK_B R31, R31 ;  /* 0x0000001fff1f723e */ /* 0x000fe200024050ff */
[----:B------:R-:W-:Y:S01]  /*7b00*/  FMUL R51, R51, R155 ;  /* 0x0000009b33337220 */ /* 0x000fe20000400000 */
[----:B------:R-:W-:Y:S01]  /*7b10*/  F2FP.TF32.F32.PACK_B R11, R11 ;  /* 0x0000000bff0b723e */ /* 0x000fe200024050ff */
[----:B------:R-:W-:Y:S01]  /*7b20*/  FMUL R53, R53, R155 ;  /* 0x0000009b35357220 */ /* 0x000fe20000400000 */
[----:B------:R-:W-:Y:S01]  /*7b30*/  F2FP.TF32.F32.PACK_B R13, R13 ;  /* 0x0000000dff0d723e */ /* 0x000fe200024050ff */
[----:B-1----:R-:W-:Y:S01]  /*7b40*/  FMUL R9, R34, R155 ;  /* 0x0000009b22097220 */ /* 0x002fe20000400000 */
[----:B------:R-:W-:Y:S01]  /*7b50*/  F2FP.TF32.F32.PACK_B R33, R33 ;  /* 0x00000021ff21723e */ /* 0x000fe200024050ff */
[----:B------:R0:W-:Y:S01]  /*7b60*/  @P2 STG.E desc[UR36][R6.64+0x20], R11 ;  /* 0x0000200b06002986 */ /* 0x0001e2000c101924 */
[C---:B------:R-:W-:Y:S01]  /*7b70*/  ISETP.GT.AND P1, PT, R0.reuse, 0x8, P1 ;  /* 0x000000080000780c */ /* 0x040fe20000f24270 */
[-C--:B------:R-:W-:Y:S01]  /*7b80*/  FMUL R55, R55, R155.reuse ;  /* 0x0000009b37377220 */ /* 0x080fe20000400000 */
[C---:B------:R-:W-:Y:S01]  /*7b90*/  ISETP.GT.AND P2, PT, R3.reuse, 0x19, PT ;  /* 0x000000190300780c */ /* 0x040fe20003f44270 */
[----:B------:R-:W-:Y:S01]  /*7ba0*/  @P0 STG.E desc[UR36][R6.64+0x24], R31 ;  /* 0x0000241f06000986 */ /* 0x000fe2000c101924 */
[----:B------:R-:W-:Y:S01]  /*7bb0*/  ISETP.GT.AND P0, PT, R3, 0x18, PT ;  /* 0x000000180300780c */ /* 0x000fe20003f04270 */
[----:B------:R-:W-:Y:S01]  /*7bc0*/  FMUL R57, R57, R155 ;  /* 0x0000009b39397220 */ /* 0x000fe20000400000 */
[----:B------:R-:W-:Y:S01]  /*7bd0*/  F2FP.TF32.F32.PACK_B R9, R9 ;  /* 0x00000009ff09723e */ /* 0x000fe200024050ff */
[----:B------:R1:W-:Y:S01]  /*7be0*/  @P5 STG.E desc[UR36][R4.64+0x40], R13 ;  /* 0x0000400d04005986 */ /* 0x0003e2000c101924 */
[C---:B------:R-:W-:Y:S01]  /*7bf0*/  ISETP.GT.AND P5, PT, R0.reuse, RZ, P0 ;  /* 0x000000ff0000720c */ /* 0x040fe200007a4270 */
[----:B------:R-:W-:Y:S01]  /*7c00*/  FMUL R59, R59, R155 ;  /* 0x0000009b3b3b7220 */ /* 0x000fe20000400000 */
[----:B------:R-:W-:Y:S01]  /*7c10*/  F2FP.TF32.F32.PACK_B R35, R35 ;  /* 0x00000023ff23723e */ /* 0x000fe200024050ff */
[----:B------:R-:W-:Y:S01]  /*7c20*/  @P4 STG.E desc[UR36][R4.64+0x44], R33 ;  /* 0x0000442104004986 */ /* 0x000fe2000c101924 */
[----:B------:R-:W-:Y:S01]  /*7c30*/  ISETP.GT.AND P4, PT, R0, 0x8, P3 ;  /* 0x000000080000780c */ /* 0x000fe20001f84270 */
[----:B0-----:R-:W-:Y:S01]  /*7c40*/  FMUL R11, R36, R155 ;  /* 0x0000009b240b7220 */ /* 0x001fe20000400000 */
[----:B------:R-:W-:Y:S01]  /*7c50*/  ISETP.GT.AND P3, PT, R0, RZ, P2 ;  /* 0x000000ff0000720c */ /* 0x000fe20001764270 */
[----:B------:R0:W-:Y:S01]  /*7c60*/  @P1 STG.E desc[UR36][R6.64+0x40], R9 ;  /* 0x0000400906001986 */ /* 0x0001e2000c101924 */
[----:B------:R-:W-:Y:S01]  /*7c70*/  F2FP.TF32.F32.PACK_B R37, R37 ;  /* 0x00000025ff25723e */ /* 0x000fe200024050ff */
[----:B------:R-:W-:Y:S01]  /*7c80*/  FMUL R61, R61, R155 ;  /* 0x0000009b3d3d7220 */ /* 0x000fe20000400000 */
[----:B------:R-:W-:Y:S01]  /*7c90*/  F2FP.TF32.F32.PACK_B R11, R11 ;  /* 0x0000000bff0b723e */ /* 0x000fe200024050ff */
[-C--:B-1----:R-:W-:Y:S01]  /*7ca0*/  FMUL R13, R40, R155.reuse ;  /* 0x0000009b280d7220 */ /* 0x082fe20000400000 */
[----:B------:R-:W-:Y:S01]  /*7cb0*/  ISETP.GT.AND P1, PT, R3, 0x20, PT ;  /* 0x000000200300780c */ /* 0x000fe20003f24270 */
[-C--:B------:R-:W-:Y:S01]  /*7cc0*/  FMUL R63, R63, R155.reuse ;  /* 0x0000009b3f3f7220 */ /* 0x080fe20000400000 */
[C---:B------:R-:W-:Y:S01]  /*7cd0*/  ISETP.GT.AND P0, PT, R0.reuse, 0x8, P0 ;  /* 0x000000080000780c */ /* 0x040fe20000704270 */
[----:B------:R-:W-:Y:S01]  /*7ce0*/  FMUL R65, R65, R155 ;  /* 0x0000009b41417220 */ /* 0x000fe20000400000 */
[----:B------:R-:W-:Y:S01]  /*7cf0*/  F2FP.TF32.F32.PACK_B R39, R39 ;  /* 0x00000027ff27723e */ /* 0x000fe200024050ff */
[----:B------:R-:W-:Y:S01]  /*7d00*/  @P4 STG.E desc[UR36][R6.64+0x44], R35 ;  /* 0x0000442306004986 */ /* 0x000fe2000c101924 */
[----:B------:R-:W-:Y:S01]  /*7d10*/  ISETP.GT.AND P4, PT, R0, 0x8, P2 ;  /* 0x000000080000780c */ /* 0x000fe20001784270 */
[-C--:B0-----:R-:W-:Y:S01]  /*7d20*/  FMUL R9, R38, R155.reuse ;  /* 0x0000009b26097220 */ /* 0x081fe20000400000 */
[----:B------:R-:W-:Y:S01]  /*7d30*/  ISETP.GT.AND P2, PT, R3, 0x21, PT ;  /* 0x000000210300780c */ /* 0x000fe20003f44270 */
[----:B------:R0:W-:Y:S01]  /*7d40*/  @P5 STG.E desc[UR36][R4.64+0x60], R11 ;  /* 0x0000600b04005986 */ /* 0x0001e2000c101924 */
[C---:B------:R-:W-:Y:S01]  /*7d50*/  ISETP.GT.AND P5, PT, R0.reuse, RZ, P1 ;  /* 0x000000ff0000720c */ /* 0x040fe20000fa4270 */
[----:B------:R-:W-:Y:S01]  /*7d60*/  FMUL R67, R67, R155 ;  /* 0x0000009b43437220 */ /* 0x000fe20000400000 */
[----:B------:R-:W-:Y:S01]  /*7d70*/  F2FP.TF32.F32.PACK_B R9, R9 ;  /* 0x00000009ff09723e */ /* 0x000fe200024050ff */
[----:B------:R-:W-:Y:S01]  /*7d80*/  @P3 STG.E desc[UR36][R4.64+0x64], R37 ;  /* 0x0000642504003986 */ /* 0x000fe2000c101924 */
[C---:B------:R-:W-:Y:S01]  /*7d90*/  ISETP.GT.AND P3, PT, R0.reuse, RZ, P2 ;  /* 0x000000ff0000720c */ /* 0x040fe20001764270 */
[----:B------:R-:W-:Y:S01]  /*7da0*/  FMUL R69, R69, R155 ;  /* 0x0000009b45457220 */ /* 0x000fe20000400000 */
[----:B------:R-:W-:Y:S01]  /*7db0*/  F2FP.TF32.F32.PACK_B R13, R13 ;  /* 0x0000000dff0d723e */ /* 0x000fe200024050ff */
[----:B------:R1:W-:Y:S01]  /*7dc0*/  @P0 STG.E desc[UR36][R6.64+0x60], R9 ;  /* 0x0000600906000986 */ /* 0x0003e2000c101924 */
[----:B------:R-:W-:Y:S01]  /*7dd0*/  F2FP.TF32.F32.PACK_B R41, R41 ;  /* 0x00000029ff29723e */ /* 0x000fe200024050ff */
[-C--:B------:R-:W-:Y:S01]  /*7de0*/  FMUL R71, R71, R155.reuse ;  /* 0x0000009b47477220 */ /* 0x080fe20000400000 */
[C---:B------:R-:W-:Y:S01]  /*7df0*/  ISETP.GT.AND P0, PT, R3.reuse, 0x28, PT ;  /* 0x000000280300780c */ /* 0x040fe20003f04270 */
[----:B------:R-:W-:Y:S01]  /*7e00*/  @P4 STG.E desc[UR36][R6.64+0x64], R39 ;  /* 0x0000642706004986 */ /* 0x000fe2000c101924 */
[----:B------:R-:W-:Y:S01]  /*7e10*/  ISETP.GT.AND P1, PT, R0, 0x8, P1 ;  /* 0x000000080000780c */ /* 0x000fe20000f24270 */
[-C--:B0-----:R-:W-:Y:S01]  /*7e20*/  FMUL R11, R44, R155.reuse ;  /* 0x0000009b2c0b7220 */ /* 0x081fe20000400000 */
[C---:B------:R-:W-:Y:S01]  /*7e30*/  ISETP.GT.AND P4, PT, R0.reuse, 0x8, P2 ;  /* 0x000000080000780c */ /* 0x040fe20001784270 */
[----:B------:R0:W-:Y:S01]  /*7e40*/  @P5 STG.E desc[UR36][R4.64+0x80], R13 ;  /* 0x0000800d04005986 */ /* 0x0001e2000c101924 */
[----:B------:R-:W-:Y:S01]  /*7e50*/  ISETP.GT.AND P2, PT, R3, 0x29, PT ;  /* 0x000000290300780c */ /* 0x000fe20003f44270 */
[-C--:B------:R-:W-:Y:S01]  /*7e60*/  FMUL R73, R73, R155.reuse ;  /* 0x0000009b49497220 */ /* 0x080fe20000400000 */
[----:B------:R-:W-:Y:S01]  /*7e70*/  ISETP.GT.AND P5, PT, R0, RZ, P0 ;  /* 0x000000ff0000720c */ /* 0x000fe200007a4270 */
[-C--:B-1----:R-:W-:Y:S01]  /*7e80*/  FMUL R9, R42, R155.reuse ;  /* 0x0000009b2a097220 */ /* 0x082fe20000400000 */
[----:B------:R-:W-:Y:S01]  /*7e90*/  @P3 STG.E desc[UR36][R4.64+0x84], R41 ;  /* 0x0000842904003986 */ /* 0x000fe2000c101924 */
[----:B------:R-:W-:Y:S01]  /*7ea0*/  ISETP.GT.AND P3, PT, R0, RZ, P2 ;  /* 0x000000ff0000720c */ /* 0x000fe20001764270 */
[----:B------:R-:W-:Y:S01]  /*7eb0*/  FMUL R75, R75, R155 ;  /* 0x0000009b4b4b7220 */ /* 0x000fe20000400000 */
[----:B------:R-:W-:Y:S01]  /*7ec0*/  F2FP.TF32.F32.PACK_B R43, R43 ;  /* 0x0000002bff2b723e */ /* 0x000fe200024050ff */
[----:B------:R-:W-:Y:S01]  /*7ed0*/  FMUL R77, R77, R155 ;  /* 0x0000009b4d4d7220 */ /* 0x000fe20000400000 */
[----:B------:R-:W-:Y:S01]  /*7ee0*/  F2FP.TF32.F32.PACK_B R9, R9 ;  /* 0x00000009ff09723e */ /* 0x000fe200024050ff */
[----:B------:R-:W-:Y:S01]  /*7ef0*/  FMUL R79, R79, R155 ;  /* 0x0000009b4f4f7220 */ /* 0x000fe20000400000 */
[----:B------:R-:W-:Y:S01]  /*7f00*/  F2FP.TF32.F32.PACK_B R11, R11 ;  /* 0x0000000bff0b723e */ /* 0x000fe200024050ff */
[----:B0-----:R-:W-:Y:S01]  /*7f10*/  FMUL R13, R48, R155 ;  /* 0x0000009b300d7220 */ /* 0x001fe20000400000 */
[----:B------:R-:W-:Y:S01]  /*7f20*/  F2FP.TF32.F32.PACK_B R45, R45 ;  /* 0x0000002dff2d723e */ /* 0x000fe200024050ff */
[----:B------:R0:W-:Y:S01]  /*7f30*/  @P1 STG.E desc[UR36][R6.64+0x80], R9 ;  /* 0x0000800906001986 */ /* 0x0001e2000c101924 */
[----:B------:R-:W-:Y:S01]  /*7f40*/  ISETP.GT.AND P1, PT, R3, 0x30, PT ;  /* 0x000000300300780c */ /* 0x000fe20003f24270 */
[-C--:B------:R-:W-:Y:S01]  /*7f50*/  FMUL R81, R81, R155.reuse ;  /* 0x0000009b51517220 */ /* 0x080fe20000400000 */
[C---:B------:R-:W-:Y:S01]  /*7f60*/  ISETP.GT.AND P0, PT, R0.reuse, 0x8, P0 ;  /* 0x000000080000780c */ /* 0x040fe20000704270 */
[----:B------:R-:W-:Y:S01]  /*7f70*/  @P4 STG.E desc[UR36][R6.64+0x84], R43 ;  /* 0x0000842b06004986 */ /* 0x000fe2000c101924 */
[C---:B------:R-:W-:Y:S01]  /*7f80*/  ISETP.GT.AND P4, PT, R0.reuse, 0x8, P2 ;  /* 0x000000080000780c */ /* 0x040fe20001784270 */
[-C--:B------:R-:W-:Y:S01]  /*7f90*/  FMUL R83, R83, R155.reuse ;  /* 0x0000009b53537220 */ /* 0x080fe20000400000 */
[----:B------:R-:W-:Y:S01]  /*7fa0*/  ISETP.GT.AND P2, PT, R3, 0x31, PT ;  /* 0x000000310300780c */ /* 0x000fe20003f44270 */
[----:B------:R1:W-:Y:S01]  /*7fb0*/  @P5 STG.E desc[UR36][R4.64+0xa0], R11 ;  /* 0x0000a00b04005986 */ /* 0x0003e2000c101924 */
[----:B------:R-:W-:Y:S01]  /*7fc0*/  ISETP.GT.AND P5, PT, R0, RZ, P1 ;  /* 0x000000ff0000720c */ /* 0x000fe20000fa4270 */
[----:B------:R-:W-:Y:S01]  /*7fd0*/  FMUL R85, R85, R155 ;  /* 0x0000009b55557220 */ /* 0x000fe20000400000 */
[----:B------:R-:W-:Y:S01]  /*7fe0*/  F2FP.TF32.F32.PACK_B R47, R47 ;  /* 0x0000002fff2f723e */ /* 0x000fe200024050ff */
[-C--:B0-----:R-:W-:Y:S01]  /*7ff0*/  FMUL R9, R46, R155.reuse ;  /* 0x0000009b2e097220 */ /* 0x081fe20000400000 */
        /* <DEDUP_REMOVED lines=8> */
[-C--:B-1----:R-:W-:Y:S01]  /*8080*/  FMUL R11, R52, R155.reuse ;  /* 0x0000009b340b7220 */ /* 0x082fe20000400000 */
[C---:B------:R-:W-:Y:S01]  /*8090*/  ISETP.GT.AND P1, PT, R0.reuse, 0x8, P1 ;  /* 0x000000080000780c */ /* 0x040fe20000f24270 */
[----:B------:R0:W-:Y:S01]  /*80a0*/  @P0 STG.E desc[UR36][R6.64+0xa0], R9 ;  /* 0x0000a00906000986 */ /* 0x0001e2000c101924 */
[----:B------:R-:W-:Y:S01]  /*80b0*/  ISETP.GT.AND P0, PT, R3, 0x38, PT ;  /* 0x000000380300780c */ /* 0x000fe20003f04270 */
[----:B------:R-:W-:Y:S01]  /*80c0*/  FMUL R93, R93, R155 ;  /* 0x0000009b5d5d7220 */ /* 0x000fe20000400000 */
[----:B------:R-:W-:Y:S01]  /*80d0*/  F2FP.TF32.F32.PACK_B R51, R51 ;  /* 0x00000033ff33723e */ /* 0x000fe200024050ff */
        /* <DEDUP_REMOVED lines=10> */
[C---:B------:R-:W-:Y:S01]  /*8180*/  ISETP.GT.AND P3, PT, R0.reuse, RZ, P2 ;  /* 0x000000ff0000720c */ /* 0x040fe20001764270 */
[----:B------:R-:W-:Y:S01]  /*8190*/  FMUL R99, R99, R155 ;  /* 0x0000009b63637220 */ /* 0x000fe20000400000 */
[----:B------:R-:W-:Y:S01]  /*81a0*/  F2FP.TF32.F32.PACK_B R53, R53 ;  /* 0x00000035ff35723e */ /* 0x000fe200024050ff */
[----:B------:R-:W-:Y:S01]  /*81b0*/  FMUL R101, R101, R155 ;  /* 0x0000009b65657220 */ /* 0x000fe20000400000 */
[----:B------:R-:W-:Y:S01]  /*81c0*/  F2FP.TF32.F32.PACK_B R9, R9 ;  /* 0x00000009ff09723e */ /* 0x000fe200024050ff */
[-C--:B------:R-:W-:Y:S01]  /*81d0*/  FMUL R103, R103, R155.reuse ;  /* 0x0000009b67677220 */ /* 0x080fe20000400000 */
[----:B------:R-:W-:Y:S01]  /*81e0*/  ISETP.GT.AND P0, PT, R0, 0x8, P0 ;  /* 0x000000080000780c */ /* 0x000fe20000704270 */
[----:B-1----:R-:W-:Y:S01]  /*81f0*/  FMUL R13, R56, R155 ;  /* 0x0000009b380d7220 */ /* 0x002fe20000400000 */
[----:B------:R-:W-:Y:S01]  /*8200*/  F2FP.TF32.F32.PACK_B R55, R55 ;  /* 0x00000037ff37723e */ /* 0x000fe200024050ff */
        /* <DEDUP_REMOVED lines=15> */
[-C--:B------:R-:W-:Y:S01]  /*8300*/  FMUL R111, R111, R155.reuse ;  /* 0x0000009b6f6f7220 */ /* 0x080fe20000400000 */
[----:B------:R-:W-:Y:S01]  /*8310*/  ISETP.GT.AND P1, PT, R0, 0x8, P1 ;  /* 0x000000080000780c */ /* 0x000fe20000f24270 */
[----:B------:R-:W-:Y:S01]  /*8320*/  FMUL R113, R113, R155 ;  /* 0x0000009b71717220 */ /* 0x000fe20000400000 */
[----:B------:R-:W-:Y:S01]  /*8330*/  F2FP.TF32.F32.PACK_B R9, R9 ;  /* 0x00000009ff09723e */ /* 0x000fe200024050ff */
[-C--:B------:R-:W-:Y:S01]  /*8340*/  FMUL R115, R115, R155.reuse ;  /* 0x0000009b73737220 */ /* 0x080fe20000400000 */
[----:B-1----:R-:W-:Y:S01]  /*8350*/  FMUL R11, R60, R155 ;  /* 0x0000009b3c0b7220 */ /* 0x002fe20000400000 */
[----:B------:R-:W-:Y:S01]  /*8360*/  F2FP.TF32.F32.PACK_B R59, R59 ;  /* 0x0000003bff3b723e */ /* 0x000fe200024050ff */
[-C--:B------:R-:W-:Y:S01]  /*8370*/  FMUL R117, R117, R155.reuse ;  /* 0x0000009b75757220 */ /* 0x080fe20000400000 */
        /* <DEDUP_REMOVED lines=58> */
[----:B0-----:R-:W-:Y:S01]  /*8720*/  FMUL R9, R66, R155 ;  /* 0x0000009b42097220 */ /* 0x001fe20000400000 */
[----:B------:R-:W-:Y:S01]  /*8730*/  @P3 STG.E desc[UR36][R4.64+0x144], R65 ;  /* 0x0001444104003986 */ /* 0x000fe2000c101924 */
[----:B------:R-:W-:-:S02]  /*8740*/  ISETP.GT.AND P3, PT, R0, RZ, P2 ;  /* 0x000000ff0000720c */ /* 0x000fc40001764270 */
[----:B------:R-:W-:Y:S02]  /*8750*/  ISETP.GT.AND P0, PT, R0, 0x8, P0 ;  /* 0x000000080000780c */ /* 0x000fe40000704270 */
[----:B------:R-:W-:Y:S01]  /*8760*/  F2FP.TF32.F32.PACK_B R9, R9 ;  /* 0x00000009ff09723e */ /* 0x000fe200024050ff */
[----:B-1----:R-:W-:Y:S01]  /*8770*/  FMUL R13, R72, R155 ;  /* 0x0000009b480d7220 */ /* 0x002fe20000400000 */
[----:B------:R-:W-:-:S03]  /*8780*/  F2FP.TF32.F32.PACK_B R71, R71 ;  /* 0x00000047ff47723e */ /* 0x000fc600024050ff */
[----:B------:R0:W-:Y:S01]  /*8790*/  @P1 STG.E desc[UR36][R6.64+0x140], R9 ;  /* 0x0001400906001986 */ /* 0x0001e2000c101924 */
[C---:B------:R-:W-:Y:S02]  /*87a0*/  ISETP.GT.AND P1, PT, R3.reuse, 0x60, PT ;  /* 0x000000600300780c */ /* 0x040fe40003f24270 */
[----:B------:R-:W-:Y:S01]  /*87b0*/  F2FP.TF32.F32.PACK_B R13, R13 ;  /* 0x0000000dff0d723e */ /* 0x000fe200024050ff */
[----:B------:R-:W-:Y:S01]  /*87c0*/  @P4 STG.E desc[UR36][R6.64+0x144], R67 ;  /* 0x0001444306004986 */ /* 0x000fe2000c101924 */
[C---:B------:R-:W-:Y:S02]  /*87d0*/  ISETP.GT.AND P4, PT, R0.reuse, 0x8, P2 ;  /* 0x000000080000780c */ /* 0x040fe40001784270 */
[----:B------:R-:W-:Y:S01]  /*87e0*/  ISETP.GT.AND P2, PT, R3, 0x61, PT ;  /* 0x000000610300780c */ /* 0x000fe20003f44270 */
[----:B------:R1:W-:Y:S01]  /*87f0*/  @P5 STG.E desc[UR36][R4.64+0x160], R11 ;  /* 0x0001600b04005986 */ /* 0x0003e2000c101924 */
[----:B------:R-:W-:Y:S02]  /*8800*/  ISETP.GT.AND P5, PT, R0, RZ, P1 ;  /* 0x000000ff0000720c */ /* 0x000fe40000fa4270 */
        /* <DEDUP_REMOVED lines=257> */
[----:B------:R-:W-:Y:S01]  /*9820*/  @P3 STG.E desc[UR36][R4.64+0x364], R133 ;  /* 0x0003648504003986 */ /* 0x000fe2000c101924 */
[----:B0-----:R-:W-:Y:S01]  /*9830*/  FMUL R9, R134, R155 ;  /* 0x0000009b86097220 */ /* 0x001fe20000400000 */
[----:B------:R-:W-:-:S02]  /*9840*/  ISETP.GT.AND P3, PT, R0, RZ, P2 ;  /* 0x000000ff0000720c */ /* 0x000fc40001764270 */
[----:B------:R-:W-:Y:S02]  /*9850*/  ISETP.GT.AND P1, PT, R0, 0x8, P1 ;  /* 0x000000080000780c */ /* 0x000fe40000f24270 */
[----:B------:R-:W-:Y:S01]  /*9860*/  F2FP.TF32.F32.PACK_B R9, R9 ;  /* 0x00000009ff09723e */ /* 0x000fe200024050ff */
[----:B-1----:R-:W-:Y:S01]  /*9870*/  FMUL R11, R140, R155 ;  /* 0x0000009b8c0b7220 */ /* 0x002fe20000400000 */
[----:B------:R-:W-:-:S03]  /*9880*/  F2FP.TF32.F32.PACK_B R139, R139 ;  /* 0x0000008bff8b723e */ /* 0x000fc600024050ff */
[----:B------:R0:W-:Y:S01]  /*9890*/  @P0 STG.E desc[UR36][R6.64+0x360], R9 ;  /* 0x0003600906000986 */ /* 0x0001e2000c101924 */
[----:B------:R-:W-:Y:S02]  /*98a0*/  F2FP.TF32.F32.PACK_B R141, R141 ;  /* 0x0000008dff8d723e */ /* 0x000fe400024050ff */
[----:B------:R-:W-:Y:S01]  /*98b0*/  F2FP.TF32.F32.PACK_B R11, R11 ;  /* 0x0000000bff0b723e */ /* 0x000fe200024050ff */
[----:B------:R-:W-:Y:S01]  /*98c0*/  @P4 STG.E desc[UR36][R6.64+0x364], R135 ;  /* 0x0003648706004986 */ /* 0x000fe2000c101924 */
[C---:B------:R-:W-:Y:S02]  /*98d0*/  ISETP.GT.AND P4, PT, R3.reuse, 0xe8, PT ;  /* 0x000000e80300780c */ /* 0x040fe40003f84270 */
[----:B------:R-:W-:Y:S01]  /*98e0*/  F2FP.TF32.F32.PACK_B R143, R143 ;  /* 0x0000008fff8f723e */ /* 0x000fe200024050ff */
[----:B------:R1:W-:Y:S01]  /*98f0*/  @P5 STG.E desc[UR36][R4.64+0x380], R13 ;  /* 0x0003800d04005986 */ /* 0x0003e2000c101924 */
[----:B------:R-:W-:Y:S02]  /*9900*/  ISETP.GT.AND P5, PT, R3, 0xe9, PT ;  /* 0x000000e90300780c */ /* 0x000fe40003fa4270 */
[----:B------:R-:W-:Y:S01]  /*9910*/  F2FP.TF32.F32.PACK_B R145, R145 ;  /* 0x00000091ff91723e */ /* 0x000fe200024050ff */
[----:B------:R-:W-:Y:S01]  /*9920*/  @P3 STG.E desc[UR36][R4.64+0x384], R137 ;  /* 0x0003848904003986 */ /* 0x000fe2000c101924 */
[----:B------:R-:W-:Y:S01]  /*9930*/  ISETP.GT.AND P3, PT, R0, 0x8, P2 ;  /* 0x000000080000780c */ /* 0x000fe20001764270 */
[----:B0-----:R-:W-:Y:S01]  /*9940*/  FMUL R9, R138, R155 ;  /* 0x0000009b8a097220 */ /* 0x001fe20000400000 */
[----:B------:R-:W-:-:S02]  /*9950*/  ISETP.GT.AND P2, PT, R0, RZ, P4 ;  /* 0x000000ff0000720c */ /* 0x000fc40002744270 */
[C---:B------:R-:W-:Y:S02]  /*9960*/  ISETP.GT.AND P0, PT, R0.reuse, RZ, P5 ;  /* 0x000000ff0000720c */ /* 0x040fe40002f04270 */
[----:B------:R-:W-:Y:S01]  /*9970*/  ISETP.GT.AND P4, PT, R0, 0x8, P4 ;  /* 0x000000080000780c */ /* 0x000fe20002784270 */
[----:B-1----:R-:W-:Y:S01]  /*9980*/  FMUL R13, R142, R155 ;  /* 0x0000009b8e0d7220 */ /* 0x002fe20000400000 */
[----:B------:R-:W-:Y:S02]  /*9990*/  ISETP.GT.AND P5, PT, R0, 0x8, P5 ;  /* 0x000000080000780c */ /* 0x000fe40002fa4270 */
[----:B------:R-:W-:Y:S02]  /*99a0*/  F2FP.TF32.F32.PACK_B R9, R9 ;  /* 0x00000009ff09723e */ /* 0x000fe400024050ff */
[----:B------:R-:W-:Y:S02]  /*99b0*/  F2FP.TF32.F32.PACK_B R13, R13 ;  /* 0x0000000dff0d723e */ /* 0x000fe400024050ff */
[----:B------:R-:W-:Y:S01]  /*99c0*/  F2FP.TF32.F32.PACK_B R147, R147 ;  /* 0x00000093ff93723e */ /* 0x000fe200024050ff */
[----:B------:R0:W-:Y:S01]  /*99d0*/  @P1 STG.E desc[UR36][R6.64+0x380], R9 ;  /* 0x0003800906001986 */ /* 0x0001e2000c101924 */
[----:B------:R-:W-:-:S02]  /*99e0*/  ISETP.GT.AND P1, PT, R3, 0xf8, PT ;  /* 0x000000f80300780c */ /* 0x000fc40003f24270 */
[----:B------:R-:W-:Y:S01]  /*99f0*/  F2FP.TF32.F32.PACK_B R149, R149 ;  /* 0x00000095ff95723e */ /* 0x000fe200024050ff */
[----:B------:R-:W-:Y:S01]  /*9a00*/  @P3 STG.E desc[UR36][R6.64+0x384], R139 ;  /* 0x0003848b06003986 */ /* 0x000fe2000c101924 */
[C---:B------:R-:W-:Y:S02]  /*9a10*/  ISETP.GT.AND P3, PT, R3.reuse, 0xf0, PT ;  /* 0x000000f00300780c */ /* 0x040fe40003f64270 */
[----:B------:R-:W-:Y:S01]  /*9a20*/  F2FP.TF32.F32.PACK_B R151, R151 ;  /* 0x00000097ff97723e */ /* 0x000fe200024050ff */
[----:B------:R1:W-:Y:S01]  /*9a30*/  @P2 STG.E desc[UR36][R4.64+0x3a0], R11 ;  /* 0x0003a00b04002986 */ /* 0x0003e2000c101924 */
[----:B------:R-:W-:-:S03]  /*9a40*/  ISETP.GT.AND P2, PT, R3, 0xf1, PT ;  /* 0x000000f10300780c */ /* 0x000fc60003f44270 */
[----:B------:R-:W-:Y:S01]  /*9a50*/  @P0 STG.E desc[UR36][R4.64+0x3a4], R141 ;  /* 0x0003a48d04000986 */ /* 0x000fe2000c101924 */
[----:B------:R-:W-:Y:S01]  /*9a60*/  ISETP.GT.AND P0, PT, R3, 0xf9, PT ;  /* 0x000000f90300780c */ /* 0x000fe20003f04270 */
[-C--:B------:R-:W-:Y:S01]  /*9a70*/  FMUL R3, R144, R155.reuse ;  /* 0x0000009b90037220 */ /* 0x080fe20000400000 */
[----:B0-----:R-:W-:Y:S01]  /*9a80*/  FMUL R9, R146, R155 ;  /* 0x0000009b92097220 */ /* 0x001fe20000400000 */
[----:B------:R0:W-:Y:S01]  /*9a90*/  @P4 STG.E desc[UR36][R6.64+0x3a0], R13 ;  /* 0x0003a00d06004986 */ /* 0x0001e2000c101924 */
[C---:B------:R-:W-:Y:S02]  /*9aa0*/  ISETP.GT.AND P4, PT, R0.reuse, RZ, P2 ;  /* 0x000000ff0000720c */ /* 0x040fe40001784270 */
[----:B------:R-:W-:Y:S01]  /*9ab0*/  F2FP.TF32.F32.PACK_B R3, R3 ;  /* 0x00000003ff03723e */ /* 0x000fe200024050ff */
[----:B------:R-:W-:Y:S01]  /*9ac0*/  @P5 STG.E desc[UR36][R6.64+0x3a4], R143 ;  /* 0x0003a48f06005986 */ /* 0x000fe2000c101924 */
[----:B------:R-:W-:Y:S01]  /*9ad0*/  ISETP.GT.AND P5, PT, R0, RZ, P3 ;  /* 0x000000ff0000720c */ /* 0x000fe20001fa4270 */
[----:B-1----:R-:W-:Y:S01]  /*9ae0*/  FMUL R11, R148, R155 ;  /* 0x0000009b940b7220 */ /* 0x002fe20000400000 */
[----:B------:R-:W-:-:S02]  /*9af0*/  ISETP.GT.AND P3, PT, R0, 0x8, P3 ;  /* 0x000000080000780c */ /* 0x000fc40001f64270 */
[----:B------:R-:W-:Y:S02]  /*9b00*/  ISETP.GT.AND P2, PT, R0, 0x8, P2 ;  /* 0x000000080000780c */ /* 0x000fe40001744270 */
[----:B------:R-:W-:Y:S01]  /*9b10*/  F2FP.TF32.F32.PACK_B R9, R9 ;  /* 0x00000009ff09723e */ /* 0x000fe200024050ff */
[----:B0-----:R-:W-:Y:S01]  /*9b20*/  FMUL R13, R150, R155 ;  /* 0x0000009b960d7220 */ /* 0x001fe20000400000 */
[----:B------:R-:W-:-:S04]  /*9b30*/  F2FP.TF32.F32.PACK_B R11, R11 ;  /* 0x0000000bff0b723e */ /* 0x000fc800024050ff */
[----:B------:R-:W-:Y:S01]  /*9b40*/  F2FP.TF32.F32.PACK_B R13, R13 ;  /* 0x0000000dff0d723e */ /* 0x000fe200024050ff */
[----:B------:R-:W-:Y:S01]  /*9b50*/  @P5 STG.E desc[UR36][R4.64+0x3c0], R3 ;  /* 0x0003c00304005986 */ /* 0x000fe2000c101924 */
[C---:B------:R-:W-:Y:S02]  /*9b60*/  ISETP.GT.AND P5, PT, R0.reuse, RZ, P1 ;  /* 0x000000ff0000720c */ /* 0x040fe40000fa4270 */
[C---:B------:R-:W-:Y:S01]  /*9b70*/  ISETP.GT.AND P1, PT, R0.reuse, 0x8, P1 ;  /* 0x000000080000780c */ /* 0x040fe20000f24270 */
[----:B------:R-:W-:Y:S01]  /*9b80*/  @P4 STG.E desc[UR36][R4.64+0x3c4], R145 ;  /* 0x0003c49104004986 */ /* 0x000fe2000c101924 */
[C---:B------:R-:W-:Y:S02]  /*9b90*/  ISETP.GT.AND P4, PT, R0.reuse, RZ, P0 ;  /* 0x000000ff0000720c */ /* 0x040fe40000784270 */
[----:B------:R-:W-:Y:S01]  /*9ba0*/  ISETP.GT.AND P0, PT, R0, 0x8, P0 ;  /* 0x000000080000780c */ /* 0x000fe20000704270 */
[----:B------:R-:W-:Y:S04]  /*9bb0*/  @P3 STG.E desc[UR36][R6.64+0x3c0], R9 ;  /* 0x0003c00906003986 */ /* 0x000fe8000c101924 */
[----:B------:R-:W-:Y:S04]  /*9bc0*/  @P2 STG.E desc[UR36][R6.64+0x3c4], R147 ;  /* 0x0003c49306002986 */ /* 0x000fe8000c101924 */
[----:B------:R-:W-:Y:S04]  /*9bd0*/  @P5 STG.E desc[UR36][R4.64+0x3e0], R11 ;  /* 0x0003e00b04005986 */ /* 0x000fe8000c101924 */
[----:B------:R0:W-:Y:S02]  /*9be0*/  @P4 STG.E desc[UR36][R4.64+0x3e4], R149 ;  /* 0x0003e49504004986 */ /* 0x0001e4000c101924 */
[----:B0-----:R-:W-:-:S02]  /*9bf0*/  @P1 IMAD.MOV.U32 R4, RZ, RZ, R6 ;  /* 0x000000ffff041224 */ /* 0x001fc400078e0006 */
[----:B------:R-:W-:-:S05]  /*9c00*/  @P1 IMAD.MOV.U32 R5, RZ, RZ, R7 ;  /* 0x000000ffff051224 */ /* 0x000fca00078e0007 */
[----:B------:R0:W-:Y:S04]  /*9c10*/  @P1 STG.E desc[UR36][R4.64+0x3e0], R13 ;  /* 0x0003e00d04001986 */ /* 0x0001e8000c101924 */
[----:B------:R0:W-:Y:S02]  /*9c20*/  @P0 STG.E desc[UR36][R6.64+0x3e4], R151 ;  /* 0x0003e49706000986 */ /* 0x0001e4000c101924 */
.L_x_286:
[----:B------:R-:W-:Y:S05]  /*9c30*/  BSYNC B0 ;  /* 0x0000000000007941 */ /* 0x000fea0003800000 */
.L_x_32:
[----:B------:R-:W-:Y:S01]  /*9c40*/  ULDC UR4, c[0x0][0xc] ;  /* 0x0000030000047ab9 */ /* 0x000fe20000000800 */
[----:B------:R-:W-:Y:S01]  /*9c50*/  ULDC UR5, c[0x0][0x10] ;  /* 0x0000040000057ab9 */ /* 0x000fe20000000800 */
[----:B0-----:R-:W0:Y:S01]  /*9c60*/  LDC R3, c[0x0][0x14] ;  /* 0x00000500ff037b82 */ /* 0x001e220000000800 */
[----:B------:R-:W-:Y:S01]  /*9c70*/  UIMAD.WIDE.U32 UR4, UR4, UR5, URZ ;  /* 0x00000005040472a5 */ /* 0x000fe2000f8e003f */
[----:B------:R-:W-:Y:S01]  /*9c80*/  PRMT R0, RZ, 0x7610, R0 ;  /* 0x00007610ff007816 */ /* 0x000fe20000000000 */
[----:B------:R-:W-:Y:S02]  /*9c90*/  IMAD.MOV.U32 R153, RZ, RZ, -0x1 ;  /* 0xffffffffff997424 */ /* 0x000fe400078e00ff */
[----:B------:R-:W-:Y:S02]  /*9ca0*/  IMAD.MOV.U32 R23, RZ, RZ, -0x1 ;  /* 0xffffffffff177424 */ /* 0x000fe400078e00ff */
[----:B0-----:R-:W-:-:S04]  /*9cb0*/  IMAD.WIDE.U32 R16, R3, UR4, R16 ;  /* 0x0000000403107c25 */ /* 0x001fc8000f8e0010 */
[----:B------:R-:W-:Y:S01]  /*9cc0*/  IMAD R3, R3, UR5, RZ ;  /* 0x0000000503037c24 */ /* 0x000fe2000f8e02ff */
[----:B------:R-:W-:Y:S02]  /*9cd0*/  ULDC.64 UR4, c[0x0][0x650] ;  /* 0x0001940000047ab9 */ /* 0x000fe40000000a00 */
[----:B------:R-:W-:Y:S01]  /*9ce0*/  ISETP.GE.U32.AND P0, PT, R16, UR4, PT ;  /* 0x0000000410007c0c */ /* 0x000fe2000bf06070 */
[----:B------:R-:W-:-:S05]  /*9cf0*/  IMAD.IADD R17, R17, 0x1, R3 ;  /* 0x0000000111117824 */ /* 0x000fca00078e0203 */
[----:B------:R-:W-:-:S13]  /*9d00*/  ISETP.GE.U32.AND.EX P0, PT, R17, UR5, PT, P0 ;  /* 0x0000000511007c0c */ /* 0x000fda000bf06100 */
[----:B------:R-:W-:Y:S05]  /*9d10*/  @P0 BRA `(.L_x_287) ;  /* 0x0000000400640947 */ /* 0x000fea0003800000 */
[----:B------:R-:W0:Y:S01]  /*9d20*/  S2R R12, SR_CTAID.X ;  /* 0x00000000000c7919 */ /* 0x000e220000002500 */
[----:B---3--:R-:W3:Y:S01]  /*9d30*/  LDC.64 R10, c[0x0][0x628] ;  /* 0x00018a00ff0a7b82 */ /* 0x008ee20000000a00 */
[----:B------:R-:W-:Y:S01]  /*9d40*/  ULDC UR4, c[0x0][0x150] ;  /* 0x0000540000047ab9 */ /* 0x000fe20000000800 */
[----:B-12-4-:R-:W-:Y:S01]  /*9d50*/  IMAD.MOV.U32 R8, RZ, RZ, R16 ;  /* 0x000000ffff087224 */ /* 0x016fe200078e0010 */
[----:B-----5:R-:W1:Y:S01]  /*9d60*/  S2R R24, SR_CTAID.Y ;  /* 0x0000000000187919 */ /* 0x020e620000002600 */
[----:B------:R-:W-:-:S04]  /*9d70*/  IMAD.MOV.U32 R9, RZ, RZ, R17 ;  /* 0x000000ffff097224 */ /* 0x000fc800078e0011 */
[----:B------:R-:W2:Y:S08]  /*9d80*/  LDC R21, c[0x0][0x144] ;  /* 0x00005100ff157b82 */ /* 0x000eb00000000800 */
[----:B------:R-:W4:Y:S08]  /*9d90*/  LDC R0, c[0x0][0x630] ;  /* 0x00018c00ff007b82 */ /* 0x000f300000000800 */
[----:B------:R-:W1:Y:S01]  /*9da0*/  LDC.64 R14, c[0x0][0x620] ;  /* 0x00018800ff0e7b82 */ /* 0x000e620000000a00 */
[----:B---3--:R-:W-:-:S04]  /*9db0*/  ISETP.NE.U32.AND P0, PT, R10, RZ, PT ;  /* 0x000000ff0a00720c */ /* 0x008fc80003f05070 */
[----:B------:R-:W-:Y:S02]  /*9dc0*/  ISETP.NE.AND.EX P0, PT, R11, RZ, PT, P0 ;  /* 0x000000ff0b00720c */ /* 0x000fe40003f05300 */
[----:B0-----:R-:W-:-:S05]  /*9dd0*/  I2FP.F32.U32 R3, R12 ;  /* 0x0000000c00037245 */ /* 0x001fca0000201000 */
[----:B------:R-:W-:-:S04]  /*9de0*/  FMUL R3, R3, UR4 ;  /* 0x0000000403037c20 */ /* 0x000fc80008400000 */
[----:B------:R0:W3:Y:S02]  /*9df0*/  F2I.U32.TRUNC.NTZ R20, R3 ;  /* 0x0000000300147305 */ /* 0x0000e4000020f000 */
[----:B--2-4-:R-:W-:Y:S05]  /*9e00*/  @!P0 BRA `(.L_x_288) ;  /* 0x0000000000288947 */ /* 0x014fea0003800000 */
[----:B0-----:R-:W0:Y:S02]  /*9e10*/  LDC R3, c[0x0][0x634] ;  /* 0x00018d00ff037b82 */ /* 0x001e240000000800 */
        /* <DEDUP_REMOVED lines=9> */
.L_x_288:
[----:B------:R-:W2:Y:S01]  /*9eb0*/  LDC.64 R28, c[0x0][0x640] ;  /* 0x00019000ff1c7b82 */ /* 0x000ea20000000a00 */
[-CC-:B------:R-:W-:Y:S01]  /*9ec0*/  SHF.R.U64 R23, R8, R0.reuse, R9.reuse ;  /* 0x0000000008177219 */ /* 0x180fe20000001209 */
[----:B---3--:R-:W-:Y:S01]  /*9ed0*/  IMAD.MOV R20, RZ, RZ, -R20 ;  /* 0x000000ffff147224 */ /* 0x008fe200078e0a14 */
[----:B------:R-:W-:Y:S01]  /*9ee0*/  SHF.R.U32.HI R0, RZ, R0, R9 ;  /* 0x00000000ff007219 */ /* 0x000fe20000011609 */
[----:B------:R-:W-:Y:S01]  /*9ef0*/  ULDC UR4, c[0x0][0x154] ;  /* 0x0000550000047ab9 */ /* 0x000fe20000000800 */
[----:B0-----:R-:W-:Y:S01]  /*9f00*/  IADD3 R3, P0, RZ, -R23, RZ ;  /* 0x80000017ff037210 */ /* 0x001fe20007f1e0ff */
[----:B------:R-:W-:Y:S02]  /*9f10*/  IMAD R21, R21, R20, R12 ;  /* 0x0000001415157224 */ /* 0x000fe400078e020c */
[----:B------:R-:W0:Y:S01]  /*9f20*/  LDC R6, c[0x0][0x618] ;  /* 0x00018600ff067b82 */ /* 0x000e220000000800 */
[----:B------:R-:W-:Y:S02]  /*9f30*/  IMAD.MOV.U32 R7, RZ, RZ, 0x1 ;  /* 0x00000001ff077424 */ /* 0x000fe400078e00ff */
[----:B------:R-:W-:-:S04]  /*9f40*/  IMAD.X R5, RZ, RZ, ~R0, P0 ;  /* 0x000000ffff057224 */ /* 0x000fc800000e0e00 */
[-C--:B-1----:R-:W-:Y:S01]  /*9f50*/  IMAD R0, R5, R14.reuse, RZ ;  /* 0x0000000e05007224 */ /* 0x082fe200078e02ff */
[----:B------:R-:W1:Y:S01]  /*9f60*/  LDC R8, c[0x0][0x608] ;  /* 0x00018200ff087b82 */ /* 0x000e620000000800 */
[----:B------:R-:W-:-:S04]  /*9f70*/  IMAD.WIDE.U32 R4, R3, R14, R16 ;  /* 0x0000000e03047225 */ /* 0x000fc800078e0010 */
[----:B------:R-:W-:Y:S01]  /*9f80*/  IMAD R3, R3, R15, R0 ;  /* 0x0000000f03037224 */ /* 0x000fe200078e0200 */
[----:B------:R-:W-:Y:S02]  /*9f90*/  I2FP.F32.U32 R0, R24 ;  /* 0x0000001800007245 */ /* 0x000fe40000201000 */
[----:B------:R-:W3:Y:S01]  /*9fa0*/  LDC R26, c[0x0][0x658] ;  /* 0x00019600ff1a7b82 */ /* 0x000ee20000000800 */
[----:B------:R-:W-:Y:S01]  /*9fb0*/  IMAD.IADD R3, R5, 0x1, R3 ;  /* 0x0000000105037824 */ /* 0x000fe200078e0203 */
[----:B--2---:R-:W-:Y:S01]  /*9fc0*/  ISETP.NE.U32.AND P0, PT, R28, RZ, PT ;  /* 0x000000ff1c00720c */ /* 0x004fe20003f05070 */
[----:B------:R-:W-:Y:S01]  /*9fd0*/  FMUL R0, R0, UR4 ;  /* 0x0000000400007c20 */ /* 0x000fe20008400000 */
[----:B------:R-:W-:Y:S02]  /*9fe0*/  IMAD.MOV.U32 R5, RZ, RZ, -0x1 ;  /* 0xffffffffff057424 */ /* 0x000fe400078e00ff */
[----:B------:R-:W-:Y:S01]  /*9ff0*/  ISETP.NE.AND.EX P0, PT, R29, RZ, PT, P0 ;  /* 0x000000ff1d00720c */ /* 0x000fe20003f05300 */
[----:B------:R2:W4:Y:S01]  /*a000*/  F2I.U32.TRUNC.NTZ R13, R0 ;  /* 0x00000000000d7305 */ /* 0x000522000020f000 */
[----:B------:R-:W2:Y:S01]  /*a010*/  LDC R15, c[0x0][0x148] ;  /* 0x00005200ff0f7b82 */ /* 0x000ea20000000800 */
[----:B0-----:R-:W-:-:S02]  /*a020*/  SHF.R.U64 R12, R4, R6, R3 ;  /* 0x00000006040c7219 */ /* 0x001fc40000001203 */
[----:B------:R-:W-:-:S05]  /*a030*/  SHF.R.U32.HI R3, RZ, R6, R3 ;  /* 0x00000006ff037219 */ /* 0x000fca0000011603 */
[----:B------:R-:W0:Y:S01]  /*a040*/  LDC R20, c[0x0][0x600] ;  /* 0x00018000ff147b82 */ /* 0x000e220000000800 */
[-CC-:B-1----:R-:W-:Y:S02]  /*a050*/  SHF.R.U64 R10, R12, R8.reuse, R3.reuse ;  /* 0x000000080c0a7219 */ /* 0x182fe40000001203 */
[----:B------:R-:W-:-:S05]  /*a060*/  SHF.R.U32.HI R3, RZ, R8, R3 ;  /* 0x00000008ff037219 */ /* 0x000fca0000011603 */
[----:B------:R-:W1:Y:S01]  /*a070*/  LDC R27, c[0x0][0x648] ;  /* 0x00019200ff1b7b82 */ /* 0x000e620000000800 */
[-C--:B---3--:R-:W-:Y:S02]  /*a080*/  SHF.L.U32 R4, R5, R26.reuse, RZ ;  /* 0x0000001a05047219 */ /* 0x088fe400000006ff */
[--C-:B------:R-:W-:Y:S02]  /*a090*/  SHF.R.U64 R14, R10, R26, R3.reuse ;  /* 0x0000001a0a0e7219 */ /* 0x100fe40000001203 */
[----:B------:R-:W-:Y:S02]  /*a0a0*/  LOP3.LUT R25, RZ, R4, RZ, 0x33, !PT ;  /* 0x00000004ff197212 */ /* 0x000fe400078e33ff */
[-C--:B------:R-:W-:Y:S01]  /*a0b0*/  SHF.R.U32.HI R5, RZ, R26.reuse, R3 ;  /* 0x0000001aff057219 */ /* 0x080fe20000011603 */
[----:B------:R-:W3:Y:S01]  /*a0c0*/  LDC R30, c[0x0][0x638] ;  /* 0x00018e00ff1e7b82 */ /* 0x000ee20000000800 */
[----:B------:R-:W-:Y:S01]  /*a0d0*/  SHF.L.U32 R154, R7, R26, RZ ;  /* 0x0000001a079a7219 */ /* 0x000fe200000006ff */
[----:B------:R-:W-:-:S06]  /*a0e0*/  IMAD.MOV.U32 R4, RZ, RZ, R14 ;  /* 0x000000ffff047224 */ /* 0x000fcc00078e000e */
[----:B------:R-:W0:Y:S01]  /*a0f0*/  LDC R31, c[0x0][0x610] ;  /* 0x00018400ff1f7b82 */ /* 0x000e220000000800 */
[----:B----4-:R-:W-:Y:S05]  /*a100*/  @!P0 BRA `(.L_x_289) ;  /* 0x0000000000288947 */ /* 0x010fea0003800000 */
        /* <DEDUP_REMOVED lines=10> */
.L_x_289:
[----:B------:R-:W-:Y:S01]  /*a1b0*/  ISETP.NE.AND P0, PT, R2, 0x1, PT ;  /* 0x000000010200780c */ /* 0x000fe20003f05270 */
[----:B0-----:R-:W-:Y:S01]  /*a1c0*/  VIADD R7, R20, 0xffffffff ;  /* 0xffffffff14077836 */ /* 0x001fe20000000000 */
[----:B-12---:R-:W-:Y:S01]  /*a1d0*/  SHF.R.U64 R0, R4, R27, R5 ;  /* 0x0000001b04007219 */ /* 0x006fe20000001205 */
[----:B------:R-:W-:Y:S01]  /*a1e0*/  IMAD.MOV R13, RZ, RZ, -R13 ;  /* 0x000000ffff0d7224 */ /* 0x000fe200078e0a0d */
[----:B------:R-:W-:Y:S01]  /*a1f0*/  LOP3.LUT R5, R10, R25, RZ, 0xc0, !PT ;  /* 0x000000190a057212 */ /* 0x000fe200078ec0ff */
[----:B------:R-:W-:Y:S02]  /*a200*/  IMAD.MOV.U32 R4, RZ, RZ, 0x1 ;  /* 0x00000001ff047424 */ /* 0x000fe400078e00ff */
[----:B------:R-:W-:Y:S02]  /*a210*/  IMAD.MOV R3, RZ, RZ, -R0 ;  /* 0x000000ffff037224 */ /* 0x000fe400078e0a00 */
[----:B------:R-:W-:Y:S01]  /*a220*/  IMAD R154, R154, R0, R5 ;  /* 0x000000009a9a7224 */ /* 0x000fe200078e0205 */
[----:B------:R-:W-:Y:S01]  /*a230*/  LOP3.LUT R5, R12, R7, RZ, 0xc0, !PT ;  /* 0x000000070c057212 */ /* 0x000fe200078ec0ff */
[----:B---3--:R-:W-:-:S02]  /*a240*/  IMAD R0, R3, R30, R14 ;  /* 0x0000001e03007224 */ /* 0x008fc400078e020e */
[----:B------:R-:W-:Y:S02]  /*a250*/  @P0 IMAD R21, R15, R13, R24 ;  /* 0x0000000d0f150224 */ /* 0x000fe400078e0218 */
[----:B------:R-:W-:Y:S01]  /*a260*/  IMAD R3, R0, R20, R5 ;  /* 0x0000001400037224 */ /* 0x000fe200078e0205 */
[----:B------:R-:W-:Y:S01]  /*a270*/  PRMT R0, R4, 0x7610, R0 ;  /* 0x0000761004007816 */ /* 0x000fe20000000000 */
[----:B------:R-:W-:-:S05]  /*a280*/  IMAD R154, R154, R31, R21 ;  /* 0x0000001f9a9a7224 */ /* 0x000fca00078e0215 */
[----:B------:R-:W-:Y:S02]  /*a290*/  SEL R153, R3, R154, !P0 ;  /* 0x0000009a03997207 */ /* 0x000fe40004000000 */
[----:B------:R-:W-:-:S07]  /*a2a0*/  SEL R154, R154, R3, !P0 ;  /* 0x000000039a9a7207 */ /* 0x000fce0004000000 */
.L_x_287:
[----:B------:R-:W-:-:S13]  /*a2b0*/  LOP3.LUT P0, RZ, R0, 0xff, RZ, 0xc0, !PT ;  /* 0x000000ff00ff7812 */ /* 0x000fda000780c0ff */
[----:B------:R-:W-:Y:S05]  /*a2c0*/  @P0 BRA `(.L_x_290) ;  /* 0xffffff6c00d40947 */ /* 0x000fea000383ffff */
[----:B------:R-:W-:Y:S05]  /*a2d0*/  EXIT ;  /* 0x000000000000794d */ /* 0x000fea0003800000 */
.L_x_7:
        /* <DEDUP_REMOVED lines=26> */
.L_x_292:
[----:B------:R-:W0:Y:S01]  /*a480*/  LDC.64 R28, c[0x0][0x640] ;  /* 0x00019000ff1c7b82 */ /* 0x000e220000000a00 */
[-CC-:B------:R-:W-:Y:S01]  /*a490*/  SHF.R.U64 R22, R12, R6.reuse, R13.reuse ;  /* 0x000000060c167219 */ /* 0x180fe2000000120d */
[----:B------:R-:W-:Y:S01]  /*a4a0*/  IMAD.MOV.U32 R30, RZ, RZ, 0x1 ;  /* 0x00000001ff1e7424 */ /* 0x000fe200078e00ff */
[----:B------:R-:W-:Y:S02]  /*a4b0*/  SHF.R.U32.HI R6, RZ, R6, R13 ;  /* 0x00000006ff067219 */ /* 0x000fe4000001160d */
        /* <DEDUP_REMOVED lines=8> */
[----:B------:R-:W-:Y:S01]  /*a540*/  IMAD.IADD R9, R9, 0x1, R11 ;  /* 0x0000000109097824 */ /* 0x000fe200078e020b */
[----:B0-----:R-:W-:-:S04]  /*a550*/  ISETP.NE.U32.AND P0, PT, R28, RZ, PT ;  /* 0x000000ff1c00720c */ /* 0x001fc80003f05070 */
[----:B------:R-:W-:Y:S02]  /*a560*/  ISETP.NE.AND.EX P0, PT, R29, RZ, PT, P0 ;  /* 0x000000ff1d00720c */ /* 0x000fe40003f05300 */
[----:B------:R-:W0:Y:S01]  /*a570*/  LDC R20, c[0x0][0x600] ;  /* 0x00018000ff147b82 */ /* 0x000e220000000800 */
[-CC-:B-1----:R-:W-:Y:S01]  /*a580*/  SHF.R.U64 R14, R8, R10.reuse, R9.reuse ;  /* 0x0000000a080e7219 */ /* 0x182fe20000001209 */
[----:B------:R-:W-:Y:S01]  /*a590*/  IMAD.MOV.U32 R8, RZ, RZ, -0x1 ;  /* 0xffffffffff087424 */ /* 0x000fe200078e00ff */
[----:B------:R-:W-:-:S05]  /*a5a0*/  SHF.R.U32.HI R9, RZ, R10, R9 ;  /* 0x0000000aff097219 */ /* 0x000fca0000011609 */
[----:B------:R-:W1:Y:S01]  /*a5b0*/  LDC R24, c[0x0][0x648] ;  /* 0x00019200ff187b82 */ /* 0x000e620000000800 */
[-CC-:B--2---:R-:W-:Y:S02]  /*a5c0*/  SHF.R.U64 R23, R14, R12.reuse, R9.reuse ;  /* 0x0000000c0e177219 */ /* 0x184fe40000001209 */
[----:B------:R-:W-:-:S05]  /*a5d0*/  SHF.R.U32.HI R6, RZ, R12, R9 ;  /* 0x0000000cff067219 */ /* 0x000fca0000011609 */
[----:B------:R-:W2:Y:S01]  /*a5e0*/  LDC R26, c[0x0][0x638] ;  /* 0x00018e00ff1a7b82 */ /* 0x000ea20000000800 */
[-C--:B---3--:R-:W-:Y:S02]  /*a5f0*/  SHF.L.U32 R8, R8, R27.reuse, RZ ;  /* 0x0000001b08087219 */ /* 0x088fe400000006ff */
[-CC-:B------:R-:W-:Y:S02]  /*a600*/  SHF.R.U64 R25, R23, R27.reuse, R6.reuse ;  /* 0x0000001b17197219 */ /* 0x180fe40000001206 */
[----:B------:R-:W-:Y:S02]  /*a610*/  LOP3.LUT R32, RZ, R8, RZ, 0x33, !PT ;  /* 0x00000008ff207212 */ /* 0x000fe400078e33ff */
[----:B------:R-:W-:Y:S01]  /*a620*/  SHF.R.U32.HI R9, RZ, R27, R6 ;  /* 0x0000001bff097219 */ /* 0x000fe20000011606 */
[----:B------:R-:W3:Y:S01]  /*a630*/  LDC R31, c[0x0][0x610] ;  /* 0x00018400ff1f7b82 */ /* 0x000ee20000000800 */
[----:B------:R-:W-:Y:S01]  /*a640*/  IMAD.MOV.U32 R8, RZ, RZ, R25 ;  /* 0x000000ffff087224 */ /* 0x000fe200078e0019 */
[----:B------:R-:W-:Y:S06]  /*a650*/  @!P0 BRA `(.L_x_293) ;  /* 0x0000000000288947 */ /* 0x000fec0003800000 */
        /* <DEDUP_REMOVED lines=10> */
.L_x_293:
[----:B------:R-:W-:Y:S01]  /*a700*/  ISETP.NE.AND P0, PT, R2, 0x1, PT ;  /* 0x000000010200780c */ /* 0x000fe20003f05270 */
[----:B------:R-:W-:Y:S01]  /*a710*/  IMAD.MOV.U32 R13, RZ, RZ, R22 ;  /* 0x000000ffff0d7224 */ /* 0x000fe200078e0016 */
[----:B-1----:R-:W-:Y:S01]  /*a720*/  SHF.R.U64 R6, R8, R24, R9 ;  /* 0x0000001808067219 */ /* 0x002fe20000001209 */
[----:B0-----:R-:W-:Y:S01]  /*a730*/  VIADD R9, R20, 0xffffffff ;  /* 0xffffffff14097836 */ /* 0x001fe20000000000 */
[----:B------:R-:W-:Y:S02]  /*a740*/  SHF.L.U32 R30, R30, R27, RZ ;  /* 0x0000001b1e1e7219 */ /* 0x000fe400000006ff */
[----:B------:R-:W-:Y:S01]  /*a750*/  LOP3.LUT R5, R23, R32, RZ, 0xc0, !PT ;  /* 0x0000002017057212 */ /* 0x000fe200078ec0ff */
[----:B------:R-:W-:-:S04]  /*a760*/  IMAD.MOV R8, RZ, RZ, -R6 ;  /* 0x000000ffff087224 */ /* 0x000fc800078e0a06 */
[----:B------:R-:W-:Y:S01]  /*a770*/  IMAD R6, R30, R6, R5 ;  /* 0x000000061e067224 */ /* 0x000fe200078e0205 */
[----:B------:R-:W-:Y:S01]  /*a780*/  LOP3.LUT R5, R14, R9, RZ, 0xc0, !PT ;  /* 0x000000090e057212 */ /* 0x000fe200078ec0ff */
[----:B------:R-:W-:Y:S02]  /*a790*/  @P0 IMAD R3, R7, R21, R4 ;  /* 0x0000001507030224 */ /* 0x000fe400078e0204 */
[----:B--2---:R-:W-:Y:S02]  /*a7a0*/  IMAD R4, R8, R26, R25 ;  /* 0x0000001a08047224 */ /* 0x004fe400078e0219 */
[----:B---3--:R-:W-:Y:S02]  /*a7b0*/  IMAD R3, R6, R31, R3 ;  /* 0x0000001f06037224 */ /* 0x008fe400078e0203 */
[----:B------:R-:W-:Y:S02]  /*a7c0*/  IMAD R4, R4, R20, R5 ;  /* 0x0000001404047224 */ /* 0x000fe400078e0205 */
[----:B------:R-:W-:-:S03]  /*a7d0*/  IMAD.MOV.U32 R6, RZ, RZ, 0x1 ;  /* 0x00000001ff067424 */ /* 0x000fc600078e00ff */
[----:B------:R-:W-:Y:S02]  /*a7e0*/  SEL R20, R4, R3, !P0 ;  /* 0x0000000304147207 */ /* 0x000fe40004000000 */
[----:B------:R-:W-:-:S07]  /*a7f0*/  SEL R12, R3, R4, !P0 ;  /* 0x00000004030c7207 */ /* 0x000fce0004000000 */
.L_x_291:
[----:B------:R-:W-:-:S08]  /*a800*/  NOP ;  /* 0x0000000000007918 */ /* 0x000fd00000000000 */
[----:B------:R-:W0:-:S00]  /*a810*/  USETMAXREG.DEALLOC.CTAPOOL 0x28 ;  /* 0x00000028000079c8 */ /* 0x000e0000080e0500 */
[----:B0-----:R-:W-:-:S13]  /*a820*/  ISETP.NE.AND P0, PT, R0, RZ, PT ;  /* 0x000000ff0000720c */ /* 0x001fda0003f05270 */
[----:B------:R-:W-:Y:S05]  /*a830*/  @P0 EXIT ;  /* 0x000000000000094d */ /* 0x000fea0003800000 */
[----:B------:R-:W-:Y:S01]  /*a840*/  LOP3.LUT P0, RZ, R6, 0xff, RZ, 0xc0, !PT ;  /* 0x000000ff06ff7812 */ /* 0x000fe2000780c0ff */
[----:B------:R-:W-:Y:S02]  /*a850*/  IMAD.MOV.U32 R10, RZ, RZ, 0x1 ;  /* 0x00000001ff0a7424 */ /* 0x000fe400078e00ff */
[----:B------:R-:W-:-:S10]  /*a860*/  IMAD.MOV.U32 R9, RZ, RZ, RZ ;  /* 0x000000ffff097224 */ /* 0x000fd400078e00ff */
[----:B------:R-:W-:Y:S05]  /*a870*/  @!P0 BRA `(.L_x_294) ;  /* 0x0000000c00988947 */ /* 0x000fea0003800000 */
[----:B------:R-:W0:Y:S01]  /*a880*/  LDC R0, c[0x0][0x28c] ;  /* 0x0000a300ff007b82 */ /* 0x000e220000000800 */
[----:B------:R-:W-:Y:S01]  /*a890*/  ULDC UR5, c[0x0][0x658] ;  /* 0x0001960000057ab9 */ /* 0x000fe20000000800 */
[----:B------:R-:W-:Y:S01]  /*a8a0*/  UMOV UR11, 0xffffffff ;  /* 0xffffffff000b7882 */ /* 0x000fe20000000000 */
[----:B------:R-:W-:Y:S01]  /*a8b0*/  UMOV UR17, 0x1 ;  /* 0x0000000100117882 */ /* 0x000fe20000000000 */
[----:B------:R-:W-:Y:S01]  /*a8c0*/  USHF.L.U32 UR11, UR11, UR5, URZ ;  /* 0x000000050b0b7299 */ /* 0x000fe2000800063f */
[----:B------:R-:W-:Y:S01]  /*a8d0*/  BSSY B0, `(.L_x_294) ;  /* 0x00000e0000007945 */ /* 0x000fe20003800000 */
[----:B------:R-:W-:Y:S01]  /*a8e0*/  ULDC UR9, c[0x0][0xc] ;  /* 0x0000030000097ab9 */ /* 0x000fe20000000800 */
[----:B------:R-:W-:Y:S01]  /*a8f0*/  ULDC UR16, c[0x0][0x10] ;  /* 0x0000040000107ab9 */ /* 0x000fe20000000800 */
[----:B------:R-:W1:Y:S01]  /*a900*/  S2UR UR8, SR_CgaCtaId ;  /* 0x00000000000879c3 */ /* 0x000e620000008800 */
[----:B------:R-:W-:Y:S01]  /*a910*/  ULOP3.LUT UR13, URZ, UR11, URZ, 0x33, !UPT ;  /* 0x0000000b3f0d7292 */ /* 0x000fe2000f8e333f */
[----:B------:R-:W-:Y:S01]  /*a920*/  LOP3.LUT R11, R19, 0x2, RZ, 0xfc, !PT ;  /* 0x00000002130b7812 */ /* 0x000fe200078efcff */
[----:B------:R-:W-:Y:S01]  /*a930*/  IMAD.MOV.U32 R10, RZ, RZ, 0x1 ;  /* 0x00000001ff0a7424 */ /* 0x000fe200078e00ff */
[----:B------:R-:W-:Y:S01]  /*a940*/  ULDC UR4, c[0x0][0x600] ;  /* 0x0001800000047ab9 */ /* 0x000fe20000000800 */
[----:B------:R-:W-:Y:S01]  /*a950*/  IMAD.MOV.U32 R9, RZ, RZ, RZ ;  /* 0x000000ffff097224 */ /* 0x000fe200078e00ff */
[----:B------:R-:W-:Y:S01]  /*a960*/  UMOV UR19, 0x11 ;  /* 0x0000001100137882 */ /* 0x000fe20000000000 */
[----:B------:R-:W-:-:S02]  /*a970*/  UIADD3 UR4, UR4, -0x1, URZ ;  /* 0xffffffff04047890 */ /* 0x000fc4000fffe03f */
[----:B------:R-:W-:Y:S01]  /*a980*/  USHF.L.U32 UR5, UR17, UR5, URZ ;  /* 0x0000000511057299 */ /* 0x000fe2000800063f */
[----:B------:R-:W-:Y:S01]  /*a990*/  ULDC.64 UR28, c[0x0][0x198] ;  /* 0x00006600001c7ab9 */ /* 0x000fe20000000a00 */
[----:B0-----:R-:W-:-:S05]  /*a9a0*/  VIADD R0, R0, 0x1f ;  /* 0x0000001f00007836 */ /* 0x001fca0000000000 */
[----:B------:R-:W-:Y:S01]  /*a9b0*/  SHF.R.S32.HI R3, RZ, 0x1f, R0 ;  /* 0x0000001fff037819 */ /* 0x000fe20000011400 */
[----:B-1----:R-:W-:-:S03]  /*a9c0*/  USHF.R.U32.HI UR27, URZ, 0x2, UR8 ;  /* 0x000000023f1b7899 */ /* 0x002fc60008011608 */
[----:B------:R-:W-:Y:S01]  /*a9d0*/  LEA.HI R3, R3, R0, RZ, 0x5 ;  /* 0x0000000003037211 */ /* 0x000fe200078f28ff */
[----:B------:R-:W-:Y:S01]  /*a9e0*/  ULOP3.LUT UR10, UR8, 0x3, URZ, 0xc0, !UPT ;  /* 0x00000003080a7892 */ /* 0x000fe2000f8ec03f */
[----:B------:R-:W-:Y:S01]  /*a9f0*/  IMAD.MOV.U32 R0, RZ, RZ, 0x1 ;  /* 0x00000001ff007424 */ /* 0x000fe200078e00ff */
[----:B------:R-:W-:Y:S01]  /*aa00*/  USHF.L.U32 UR6, UR8, 0x6, URZ ;  /* 0x0000000608067899 */ /* 0x000fe2000800063f */
[--C-:B------:R-:W-:Y:S01]  /*aa10*/  SHF.R.S32.HI R8, RZ, 0x5, R3.reuse ;  /* 0x00000005ff087819 */ /* 0x100fe20000011403 */
[----:B------:R-:W-:Y:S02]  /*aa20*/  USHF.L.U32 UR7, UR8, 0xb, URZ ;  /* 0x0000000b08077899 */ /* 0x000fe4000800063f */
[----:B------:R-:W-:Y:S01]  /*aa30*/  ULOP3.LUT UR8, UR8, 0xfffffffc, URZ, 0xc0, !UPT ;  /* 0xfffffffc08087892 */ /* 0x000fe2000f8ec03f */
[----:B------:R-:W-:Y:S01]  /*aa40*/  PRMT R3, R0, 0x7610, R3 ;  /* 0x0000761000037816 */ /* 0x000fe20000000003 */
[----:B------:R-:W-:Y:S01]  /*aa50*/  UISETP.GT.U32.AND UP0, UPT, UR10, 0xffff, UPT ;  /* 0x0000ffff0a00788c */ /* 0x000fe2000bf04070 */
[----:B------:R-:W-:Y:S01]  /*aa60*/  VIADD R0, R8, 0x1 ;  /* 0x0000000108007836 */ /* 0x000fe20000000000 */
[----:B------:R-:W-:-:S02]  /*aa70*/  ULOP3.LUT UR12, UR8, 0x1, URZ, 0xfc, !UPT ;  /* 0x00000001080c7892 */ /* 0x000fc4000f8efc3f */
[----:B------:R-:W-:Y:S02]  /*aa80*/  ULOP3.LUT UR14, UR8, 0x2, URZ, 0xfc, !UPT ;  /* 0x00000002080e7892 */ /* 0x000fe4000f8efc3f */
[----:B------:R-:W-:Y:S02]  /*aa90*/  USHF.L.U32 UR11, UR17, UR8, URZ ;  /* 0x00000008110b7299 */ /* 0x000fe4000800063f */
[----:B------:R-:W-:Y:S02]  /*aaa0*/  ULOP3.LUT UR15, UR8, 0x3, URZ, 0xfc, !UPT ;  /* 0x00000003080f7892 */ /* 0x000fe4000f8efc3f */
[----:B------:R-:W-:Y:S02]  /*aab0*/  UIMAD.WIDE.U32 UR8, UR9, UR16, URZ ;  /* 0x00000010090872a5 */ /* 0x000fe4000f8e003f */
[----:B------:R-:W-:Y:S02]  /*aac0*/  USHF.L.U32 UR12, UR17, UR12, URZ ;  /* 0x0000000c110c7299 */ /* 0x000fe4000800063f */
[----:B------:R-:W-:-:S02]  /*aad0*/  USHF.L.U32 UR14, UR17, UR14, URZ ;  /* 0x0000000e110e7299 */ /* 0x000fc4000800063f */
[----:B------:R-:W-:Y:S01]  /*aae0*/  USEL UR10, UR10, 0xffff, !UP0 ;  /* 0x0000ffff0a0a7887 */ /* 0x000fe2000c000000 */
[----:B------:R-:W-:Y:S01]  /*aaf0*/  ULDC UR16, c[0x0][0x14] ;  /* 0x0000050000107ab9 */ /* 0x000fe20000000800 */
[----:B------:R-:W-:Y:S02]  /*ab00*/  USHF.L.U32 UR15, UR17, UR15, URZ ;  /* 0x0000000f110f7299 */ /* 0x000fe4000800063f */
[----:B------:R-:W-:Y:S02]  /*ab10*/  UIMAD.WIDE.U32 UR22, UR8, UR16, URZ ;  /* 0x00000010081672a5 */ /* 0x000fe4000f8e003f */
[----:B------:R-:W-:Y:S02]  /*ab20*/  UIMAD UR21, UR9, UR16, URZ ;  /* 0x00000010091572a4 */ /* 0x000fe4000f8e023f */
[----:B------:R-:W-:Y:S02]  /*ab30*/  ULOP3.LUT UR11, UR14, UR11, UR12, 0xfe, !UPT ;  /* 0x0000000b0e0b7292 */ /* 0x000fe4000f8efe0c */
[----:B------:R-:W-:-:S02]  /*ab40*/  ULOP3.LUT UR10, UR10, 0xffff, URZ, 0xc0, !UPT ;  /* 0x0000ffff0a0a7892 */ /* 0x000fc4000f8ec03f */
[----:B------:R-:W-:Y:S02]  /*ab50*/  ULOP3.LUT UR6, UR6, 0xc0, URZ, 0xc0, !UPT ;  /* 0x000000c006067892 */ /* 0x000fe4000f8ec03f */
[----:B------:R-:W-:Y:S02]  /*ab60*/  ULOP3.LUT UR7, UR7, 0x1800, URZ, 0xc0, !UPT ;  /* 0x0000180007077892 */ /* 0x000fe4000f8ec03f */
[----:B------:R-:W-:Y:S02]  /*ab70*/  UIADD3 UR21, UR23, UR21, URZ ;  /* 0x0000001517157290 */ /* 0x000fe4000fffe03f */
[----:B------:R-:W-:Y:S02]  /*ab80*/  ULOP3.LUT UR18, UR11, UR15, URZ, 0xfc, !UPT ;  /* 0x0000000f0b127292 */ /* 0x000fe4000f8efc3f */
[----:B------:R-:W-:-:S12]  /*ab90*/  USHF.L.U32 UR19, UR19, UR10, URZ ;  /* 0x0000000a13137299 */ /* 0x000fd8000800063f */
.L_x_305:
[----:B------:R-:W-:-:S03]  /*aba0*/  UMOV UR8, 0xffffffff ;  /* 0xffffffff00087882 */ /* 0x000fc60000000000 */
[----:B------:R-:W-:Y:S05]  /*abb0*/  BRA.DIV UR8, `(.L_x_295) ;  /* 0x0000000e08b07947 */ /* 0x000fea000b800000 */
[----:B------:R-:W-:-:S13]  /*abc0*/  ELECT P6, URZ, PT ;  /* 0x00000000003f782f */ /* 0x000fda00038c0000 */
.L_x_316:
[----:B------:R-:W0:Y:S01]  /*abd0*/  LDC R4, c[0x0][0x28c] ;  /* 0x0000a300ff047b82 */ /* 0x000e220000000800 */
[----:B------:R-:W-:Y:S01]  /*abe0*/  BSSY B1, `(.L_x_296) ;  /* 0x000003c000017945 */ /* 0x000fe20003800000 */
[----:B0-----:R-:W-:-:S13]  /*abf0*/  ISETP.LT.OR P6, PT, R4, 0x1, !P6 ;  /* 0x000000010400780c */ /* 0x001fda00077c1670 */
[----:B------:R-:W-:Y:S05]  /*ac00*/  @P6 BRA `(.L_x_297) ;  /* 0x0000000000e46947 */ /* 0x000fea0003800000 */
[----:B------:R-:W-:Y:S01]  /*ac10*/  LEA R12, R12, UR27, 0x1 ;  /* 0x0000001b0c0c7c11 */ /* 0x000fe2000f8e08ff */
[----:B------:R-:W-:Y:S01]  /*ac20*/  IMAD.MOV.U32 R15, RZ, RZ, RZ ;  /* 0x000000ffff0f7224 */ /* 0x000fe200078e00ff */
[----:B------:R-:W-:Y:S01]  /*ac30*/  LEA R20, R20, UR6, 0x8 ;  /* 0x0000000614147c11 */ /* 0x000fe2000f8e40ff */
[----:B------:R-:W-:Y:S02]  /*ac40*/  IMAD.MOV.U32 R4, RZ, RZ, R0 ;  /* 0x000000ffff047224 */ /* 0x000fe400078e0000 */
[----:B------:R-:W-:Y:S02]  /*ac50*/  IMAD.MOV.U32 R5, RZ, RZ, R10 ;  /* 0x000000ffff057224 */ /* 0x000fe400078e000a */
[----:B------:R-:W-:Y:S02]  /*ac60*/  IMAD.MOV.U32 R6, RZ, RZ, R9 ;  /* 0x000000ffff067224 */ /* 0x000fe400078e0009 */
[----:B------:R-:W-:-:S07]  /*ac70*/  IMAD.SHL.U32 R14, R12, 0x40, RZ ;  /* 0x000000400c0e7824 */ /* 0x000fce00078e00ff */
.L_x_300:
[----:B------:R-:W0:Y:S01]  /*ac80*/  S2R R12, SR_CgaCtaId ;  /* 0x00000000000c7919 */ /* 0x000e220000008800 */
[----:B------:R-:W-:Y:S02]  /*ac90*/  MOV R7, 0x400 ;  /* 0x0000040000077802 */ /* 0x000fe40000000f00 */
[----:B------:R-:W-:Y:S02]  /*aca0*/  LOP3.LUT P1, RZ, R18, 0x7f, RZ, 0xc0, !PT ;  /* 0x0000007f12ff7812 */ /* 0x000fe4000782c0ff */
[----:B0-----:R-:W-:Y:S02]  /*acb0*/  LEA R24, R12, R7, 0x18 ;  /* 0x000000070c187211 */ /* 0x001fe400078ec0ff */
[----:B------:R-:W-:-:S09]  /*acc0*/  SHF.L.U32 R7, R5, 0x1f, RZ ;  /* 0x0000001f05077819 */ /* 0x000fd200000006ff */
[----:B------:R-:W0:Y:S01]  /*acd0*/  @!P1 LDC R12, c[0x0][0x500] ;  /* 0x00014000ff0c9b82 */ /* 0x000e220000000800 */
[----:B------:R-:W-:-:S04]  /*ace0*/  IMAD R22, R6, 0x8, R24 ;  /* 0x0000000806167824 */ /* 0x000fc800078e0218 */
[----:B------:R-:W1:Y:S02]  /*acf0*/  SYNCS.PHASECHK.TRANS64.TRYWAIT P0, [R22+URZ+0x20], R7 ;  /* 0x00002007160075a7 */ /* 0x000e64000800017f */
[----:B-1----:R-:W-:Y:S05]  /*ad00*/  @!P0 BRA `(.L_x_298) ;  /* 0x0000000c007c8947 */ /* 0x002fea0003800000 */
.L_x_317:
[----:B-1----:R-:W-:Y:S01]  /*ad10*/  PRMT R7, R11, 0x9910, RZ ;  /* 0x000099100b077816 */ /* 0x002fe200000000ff */
[----:B0-----:R0:W-:Y:S03]  /*ad20*/  @!P1 SYNCS.ARRIVE.TRANS64 RZ, [R22+URZ], R12 ;  /* 0x0000000c16ff99a7 */ /* 0x0011e6000800003f */
[----:B------:R-:W-:-:S13]  /*ad30*/  ISETP.NE.AND P0, PT, R7, 0x2, PT ;  /* 0x000000020700780c */ /* 0x000fda0003f05270 */
[----:B0-----:R-:W-:Y:S05]  /*ad40*/  @P0 BRA `(.L_x_299) ;  /* 0x0000000000040947 */ /* 0x001fea0003800000 */
[----:B------:R-:W-:Y:S01]  /*ad50*/  BPT.TRAP 0x1 ;  /* 0x000000040000795c */ /* 0x000fe20000300000 */
.L_x_299:
[----:B------:R-:W-:Y:S01]  /*ad60*/  LEA R7, R6, UR27, 0x1 ;  /* 0x0000001b06077c11 */ /* 0x000fe2000f8e08ff */
[----:B------:R-:W-:Y:S01]  /*ad70*/  VIADD R4, R4, 0xffffffff ;  /* 0xffffffff04047836 */ /* 0x000fe20000000000 */
[----:B------:R-:W-:Y:S01]  /*ad80*/  R2UR UR25, R14 ;  /* 0x000000000e1972ca */ /* 0x000fe200000e0000 */
[----:B------:R-:W-:Y:S01]  /*ad90*/  UIADD3 UR14, UP0, UR28, 0xf0, URZ ;  /* 0x000000f01c0e7890 */ /* 0x000fe2000ff1e03f */
[----:B------:R-:W-:Y:S01]  /*ada0*/  R2UR UR9, R22 ;  /* 0x00000000160972ca */ /* 0x000fe200000e0000 */
[----:B------:R-:W-:Y:S01]  /*adb0*/  IMAD.SHL.U32 R7, R7, 0x800, RZ ;  /* 0x0000080007077824 */ /* 0x000fe200078e00ff */
[----:B------:R-:W-:Y:S01]  /*adc0*/  R2UR UR10, R15 ;  /* 0x000000000f0a72ca */ /* 0x000fe200000e0000 */
[----:B------:R-:W-:Y:S01]  /*add0*/  UIADD3 UR32, UP1, UR28, 0x1f0, URZ ;  /* 0x000001f01c207890 */ /* 0x000fe2000ff3e03f */
[----:B------:R-:W-:Y:S01]  /*ade0*/  R2UR UR12, R13 ;  /* 0x000000000d0c72ca */ /* 0x000fe200000e0000 */
[--C-:B------:R-:W-:Y:S01]  /*adf0*/  IMAD R12, R7, 0x4, R24.reuse ;  /* 0x00000004070c7824 */ /* 0x100fe200078e0218 */
[----:B------:R-:W-:Y:S01]  /*ae00*/  LEA R7, R6, UR7, 0xd ;  /* 0x0000000706077c11 */ /* 0x000fe2000f8e68ff */
[----:B------:R-:W-:Y:S01]  /*ae10*/  UIADD3.X UR15, URZ, UR29, URZ, UP0, !UPT ;  /* 0x0000001d3f0f7290 */ /* 0x000fe200087fe43f */
[----:B------:R-:W-:Y:S01]  /*ae20*/  R2UR UR26, R20 ;  /* 0x00000000141a72ca */ /* 0x000fe200000e0000 */
[----:B------:R-:W-:Y:S01]  /*ae30*/  UPRMT UR20, URZ, 0x5410, UR19 ;  /* 0x000054103f147896 */ /* 0x000fe20008000013 */
[----:B------:R-:W-:Y:S01]  /*ae40*/  R2UR UR8, R12 ;  /* 0x000000000c0872ca */ /* 0x000fe200000e0000 */
[----:B------:R-:W-:Y:S01]  /*ae50*/  IMAD R7, R7, 0x4, R24 ;  /* 0x0000000407077824 */ /* 0x000fe200078e0218 */
[----:B------:R-:W-:Y:S01]  /*ae60*/  ISETP.GT.AND P1, PT, R4, 0x1, PT ;  /* 0x000000010400780c */ /* 0x000fe20003f24270 */
[----:B------:R-:W-:Y:S01]  /*ae70*/  VIADD R6, R6, 0x1 ;  /* 0x0000000106067836 */ /* 0x000fe20000000000 */
[----:B------:R-:W-:Y:S01]  /*ae80*/  UPRMT UR30, URZ, 0x5410, UR18 ;  /* 0x000054103f1e7896 */ /* 0x000fe20008000012 */
[----:B------:R-:W-:Y:S01]  /*ae90*/  VIADD R15, R15, 0x20 ;  /* 0x000000200f0f7836 */ /* 0x000fe20000000000 */
[----:B------:R-:W-:Y:S01]  /*aea0*/  R2UR UR11, R7 ;  /* 0x00000000070b72ca */ /* 0x000fe200000e0000 */
[----:B------:R-:W-:Y:S01]  /*aeb0*/  UIADD3.X UR33, URZ, UR29, URZ, UP1, !UPT ;  /* 0x0000001d3f217290 */ /* 0x000fe20008ffe43f */
[----:B------:R-:W-:Y:S01]  /*aec0*/  ISETP.NE.AND P0, PT, R6, 0x4, PT ;  /* 0x000000040600780c */ /* 0x000fe20003f05270 */
[----:B------:R-:W-:Y:S01]  /*aed0*/  UMOV UR16, 0x0 ;  /* 0x0000000000107882 */ /* 0x000fe20000000000 */
[----:B------:R-:W-:-:S02]  /*aee0*/  UMOV UR17, 0x10000000 ;  /* 0x1000000000117882 */ /* 0x000fc40000000000 */
[----:B------:R-:W-:Y:S01]  /*aef0*/  SEL R12, RZ, 0x1, P0 ;  /* 0x00000001ff0c7807 */ /* 0x000fe20000000000 */
[----:B------:R-:W-:Y:S01]  /*af00*/  UIADD3 UR8, UR8, 0x100, URZ ;  /* 0x0000010008087890 */ /* 0x000fe2000fffe03f */
[----:B------:R-:W-:Y:S02]  /*af10*/  SEL R6, R6, RZ, P0 ;  /* 0x000000ff06067207 */ /* 0x000fe40000000000 */
[----:B------:R-:W-:-:S03]  /*af20*/  LOP3.LUT R5, R5, R12, RZ, 0x3c, !PT ;  /* 0x0000000c05057212 */ /* 0x000fc600078e3cff */
[----:B------:R-:W-:-:S03]  /*af30*/  UIADD3 UR24, UR11, 0x10100, URZ ;  /* 0x000101000b187890 */ /* 0x000fc6000fffe03f */
[----:B------:R-:W-:Y:S02]  /*af40*/  UMOV UR11, UR25 ;  /* 0x00000019000b7c82 */ /* 0x000fe40008000000 */
[----:B------:R0:W-:Y:S02]  /*af50*/  UTMALDG.3D.MULTICAST [UR8], [UR14], UR20, desc[UR16] ;  /* 0x000010080e0073b4 */ /* 0x0001e40008011814 */
[----:B0-----:R-:W-:Y:S01]  /*af60*/  UMOV UR8, UR24 ;  /* 0x0000001800087c82 */ /* 0x001fe20008000000 */
[----:B------:R-:W-:Y:S02]  /*af70*/  UMOV UR11, UR26 ;  /* 0x0000001a000b7c82 */ /* 0x000fe40008000000 */
[----:B------:R0:W-:Y:S02]  /*af80*/  UTMALDG.3D.MULTICAST [UR8], [UR32], UR30, desc[UR16] ;  /* 0x00001008200073b4 */ /* 0x0001e4000801181e */
[----:B0-----:R-:W-:Y:S05]  /*af90*/  @P1 BRA `(.L_x_300) ;  /* 0xfffffffc00381947 */ /* 0x001fea000383ffff */
.L_x_297:
[----:B------:R-:W-:Y:S05]  /*afa0*/  BSYNC B1 ;  /* 0x0000000000017941 */ /* 0x000fea0003800000 */
.L_x_296:
[----:B------:R-:W-:Y:S01]  /*afb0*/  LOP3.LUT P1, RZ, R3, 0xff, RZ, 0xc0, !PT ;  /* 0x000000ff03ff7812 */ /* 0x000fe2000782c0ff */
[----:B------:R-:W-:Y:S01]  /*afc0*/  IMAD.IADD R9, R8, 0x1, R9 ;  /* 0x0000000108097824 */ /* 0x000fe200078e0209 */
[----:B------:R-:W-:Y:S01]  /*afd0*/  IADD3 R16, P2, R16, UR22, RZ ;  /* 0x0000001610107c10 */ /* 0x000fe2000ff5e0ff */
[----:B------:R-:W-:Y:S01]  /*afe0*/  ULDC.64 UR8, c[0x0][0x650] ;  /* 0x0001940000087ab9 */ /* 0x000fe20000000a00 */
[----:B------:R-:W-:Y:S01]  /*aff0*/  BSSY B1, `(.L_x_301) ;  /* 0x000006b000017945 */ /* 0x000fe20003800000 */
[----:B------:R-:W-:Y:S01]  /*b000*/  IMAD.MOV.U32 R12, RZ, RZ, -0x1 ;  /* 0xffffffffff0c7424 */ /* 0x000fe200078e00ff */
[----:B------:R-:W-:Y:S01]  /*b010*/  SHF.R.U32.HI R3, RZ, 0x2, R9 ;  /* 0x00000002ff037819 */ /* 0x000fe20000011609 */
[----:B------:R-:W-:Y:S01]  /*b020*/  IMAD.MOV.U32 R20, RZ, RZ, -0x1 ;  /* 0xffffffffff147424 */ /* 0x000fe200078e00ff */
[----:B------:R-:W-:Y:S01]  /*b030*/  ISETP.GT.U32.AND P0, PT, R9, 0x3, PT ;  /* 0x000000030900780c */ /* 0x000fe20003f04070 */
[----:B------:R-:W-:Y:S01]  /*b040*/  IMAD.MOV.U32 R13, RZ, RZ, -0x1 ;  /* 0xffffffffff0d7424 */ /* 0x000fe200078e00ff */
[----:B------:R-:W-:-:S02]  /*b050*/  LOP3.LUT R3, R3, 0x1, RZ, 0xc0, !PT ;  /* 0x0000000103037812 */ /* 0x000fc400078ec0ff */
[----:B------:R-:W-:Y:S01]  /*b060*/  ISETP.LT.U32.AND P0, PT, R8, 0x4, P0 ;  /* 0x000000040800780c */ /* 0x000fe20000701070 */
[----:B------:R-:W0:Y:S01]  /*b070*/  @P1 S2R R5, SR_CgaCtaId ;  /* 0x0000000000051919 */ /* 0x000e220000008800 */
[----:B------:R-:W-:Y:S02]  /*b080*/  @P1 MOV R4, 0x400 ;  /* 0x0000040000041802 */ /* 0x000fe40000000f00 */
[----:B------:R-:W-:Y:S02]  /*b090*/  IADD3.X R17, R17, UR21, RZ, P2, !PT ;  /* 0x0000001511117c10 */ /* 0x000fe400097fe4ff */
[----:B------:R-:W-:Y:S02]  /*b0a0*/  ISETP.GE.U32.AND P2, PT, R16, UR8, PT ;  /* 0x0000000810007c0c */ /* 0x000fe4000bf46070 */
[----:B------:R-:W-:Y:S02]  /*b0b0*/  LOP3.LUT R9, R9, 0x3, RZ, 0xc0, !PT ;  /* 0x0000000309097812 */ /* 0x000fe400078ec0ff */
[----:B0-----:R-:W-:-:S04]  /*b0c0*/  @P1 LEA R4, R5, R4, 0x18 ;  /* 0x0000000405041211 */ /* 0x001fc800078ec0ff */
[----:B------:R0:W-:Y:S01]  /*b0d0*/  @P1 SYNCS.ARRIVE.TRANS64.A1T0 RZ, [R4+URZ+0x58], RZ ;  /* 0x000058ff04ff19a7 */ /* 0x0001e2000810003f */
[----:B------:R-:W-:Y:S02]  /*b0e0*/  ISETP.NE.U32.AND P1, PT, R3, 0x1, PT ;  /* 0x000000010300780c */ /* 0x000fe40003f25070 */
[----:B------:R-:W-:Y:S02]  /*b0f0*/  SEL R3, RZ, 0x1, !P0 ;  /* 0x00000001ff037807 */ /* 0x000fe40004000000 */
[----:B------:R-:W-:Y:S02]  /*b100*/  ISETP.GE.U32.AND.EX P0, PT, R17, UR9, PT, P2 ;  /* 0x0000000911007c0c */ /* 0x000fe4000bf06120 */
[----:B------:R-:W-:-:S04]  /*b110*/  ISETP.GT.U32.AND P1, PT, R8, 0x3, !P1 ;  /* 0x000000030800780c */ /* 0x000fc80004f24070 */
[----:B0-----:R-:W-:-:S04]  /*b120*/  SEL R4, RZ, 0x1, !P1 ;  /* 0x00000001ff047807 */ /* 0x001fc80004800000 */
[--C-:B------:R-:W-:Y:S02]  /*b130*/  LOP3.LUT R10, R4, R10, R3.reuse, 0x96, !PT ;  /* 0x0000000a040a7212 */ /* 0x100fe400078e9603 */
[----:B------:R-:W-:Y:S02]  /*b140*/  PRMT R4, RZ, 0x7610, R4 ;  /* 0x00007610ff047816 */ /* 0x000fe40000000004 */
[----:B------:R-:W-:Y:S01]  /*b150*/  PRMT R3, RZ, 0x7610, R3 ;  /* 0x00007610ff037816 */ /* 0x000fe20000000003 */
[----:B------:R-:W-:Y:S06]  /*b160*/  @P0 BRA `(.L_x_302) ;  /* 0x00000004004c0947 */ /* 0x000fec0003800000 */
[----:B------:R-:W0:Y:S01]  /*b170*/  S2R R14, SR_CTAID.X ;  /* 0x00000000000e7919 */ /* 0x000e220000002500 */
[----:B------:R-:W-:Y:S01]  /*b180*/  ULDC.64 UR8, c[0x0][0x628] ;  /* 0x00018a0000087ab9 */ /* 0x000fe20000000a00 */
[----:B------:R-:W1:Y:S01]  /*b190*/  LDC R15, c[0x0][0x144] ;  /* 0x00005100ff0f7b82 */ /* 0x000e620000000800 */
[----:B------:R-:W-:Y:S01]  /*b1a0*/  ISETP.NE.U32.AND P0, PT, RZ, UR8, PT ;  /* 0x00000008ff007c0c */ /* 0x000fe2000bf05070 */
[----:B------:R-:W2:Y:S01]  /*b1b0*/  S2R R12, SR_CTAID.Y ;  /* 0x00000000000c7919 */ /* 0x000ea20000002600 */
[----:B------:R-:W-:Y:S01]  /*b1c0*/  ULDC UR10, c[0x0][0x150] ;  /* 0x00005400000a7ab9 */ /* 0x000fe20000000800 */
[----:B------:R-:W-:Y:S01]  /*b1d0*/  ULDC UR11, c[0x0][0x630] ;  /* 0x00018c00000b7ab9 */ /* 0x000fe20000000800 */
[----:B------:R-:W-:Y:S01]  /*b1e0*/  ISETP.NE.AND.EX P0, PT, RZ, UR9, PT, P0 ;  /* 0x00000009ff007c0c */ /* 0x000fe2000bf05300 */
[----:B------:R-:W-:Y:S01]  /*b1f0*/  IMAD.MOV.U32 R4, RZ, RZ, R16 ;  /* 0x000000ffff047224 */ /* 0x000fe200078e0010 */
[----:B0-----:R-:W-:-:S05]  /*b200*/  I2FP.F32.U32 R5, R14 ;  /* 0x0000000e00057245 */ /* 0x001fca0000201000 */
[----:B------:R-:W-:Y:S01]  /*b210*/  FMUL R20, R5, UR10 ;  /* 0x0000000a05147c20 */ /* 0x000fe20008400000 */
[----:B------:R-:W-:-:S05]  /*b220*/  IMAD.MOV.U32 R5, RZ, RZ, R17 ;  /* 0x000000ffff057224 */ /* 0x000fca00078e0011 */
[----:B--2---:R-:W-:Y:S05]  /*b230*/  @!P0 BRA `(.L_x_303) ;  /* 0x0000000000288947 */ /* 0x004fea0003800000 */
[----:B------:R-:W-:Y:S02]  /*b240*/  ULDC UR10, c[0x0][0x634] ;  /* 0x00018d00000a7ab9 */ /* 0x000fe40000000800 */
[----:B------:R-:W-:-:S05]  /*b250*/  IADD3 R5, P0, R16, UR10, RZ ;  /* 0x0000000a10057c10 */ /* 0x000fca000ff1e0ff */
[----:B------:R-:W-:-:S04]  /*b260*/  IMAD.X R13, RZ, RZ, R17, P0 ;  /* 0x000000ffff0d7224 */ /* 0x000fc800000e0611 */
[----:B------:R-:W-:-:S04]  /*b270*/  IMAD.WIDE.U32 R6, R13, UR8, RZ ;  /* 0x000000080d067c25 */ /* 0x000fc8000f8e00ff */
[----:B------:R-:W-:-:S04]  /*b280*/  IMAD.WIDE.U32 R6, P0, R5, UR9, R6 ;  /* 0x0000000905067c25 */ /* 0x000fc8000f800006 */
[----:B------:R-:W-:-:S04]  /*b290*/  IMAD.WIDE.U32 R4, R5, UR8, RZ ;  /* 0x0000000805047c25 */ /* 0x000fc8000f8e00ff */
[----:B------:R-:W-:Y:S01]  /*b2a0*/  IMAD.MOV.U32 R4, RZ, RZ, R7 ;  /* 0x000000ffff047224 */ /* 0x000fe200078e0007 */
[----:B------:R-:W-:Y:S01]  /*b2b0*/  IADD3 RZ, P1, R5, R6, RZ ;  /* 0x0000000605ff7210 */ /* 0x000fe20007f3e0ff */
[----:B------:R-:W-:-:S04]  /*b2c0*/  IMAD.X R5, RZ, RZ, RZ, P0 ;  /* 0x000000ffff057224 */ /* 0x000fc800000e06ff */
[----:B------:R-:W-:-:S08]  /*b2d0*/  IMAD.WIDE.U32.X R4, R13, UR9, R4, P1 ;  /* 0x000000090d047c25 */ /* 0x000fd000088e0404 */
.L_x_303:
[--C-:B------:R-:W-:Y:S01]  /*b2e0*/  SHF.R.U64 R13, R4, UR11, R5.reuse ;  /* 0x0000000b040d7c19 */ /* 0x100fe20008001205 */
[----:B------:R-:W0:Y:S01]  /*b2f0*/  F2I.U32.TRUNC.NTZ R20, R20 ;  /* 0x0000001400147305 */ /* 0x000e22000020f000 */
[----:B------:R-:W-:Y:S01]  /*b300*/  SHF.R.U32.HI R4, RZ, UR11, R5 ;  /* 0x0000000bff047c19 */ /* 0x000fe20008011605 */
[----:B------:R-:W-:Y:S01]  /*b310*/  ULDC.64 UR8, c[0x0][0x620] ;  /* 0x0001880000087ab9 */ /* 0x000fe20000000a00 */
[----:B------:R-:W-:Y:S01]  /*b320*/  IADD3 R7, P0, RZ, -R13, RZ ;  /* 0x8000000dff077210 */ /* 0x000fe20007f1e0ff */
[----:B------:R-:W-:Y:S01]  /*b330*/  ULDC.64 UR10, c[0x0][0x640] ;  /* 0x00019000000a7ab9 */ /* 0x000fe20000000a00 */
[----:B------:R-:W2:Y:S03]  /*b340*/  LDC R21, c[0x0][0x148] ;  /* 0x00005200ff157b82 */ /* 0x000ea60000000800 */
[----:B------:R-:W-:Y:S01]  /*b350*/  IMAD.X R4, RZ, RZ, ~R4, P0 ;  /* 0x000000ffff047224 */ /* 0x000fe200000e0e04 */
[----:B------:R-:W-:-:S03]  /*b360*/  ISETP.NE.U32.AND P0, PT, RZ, UR10, PT ;  /* 0x0000000aff007c0c */ /* 0x000fc6000bf05070 */
[----:B------:R-:W-:Y:S01]  /*b370*/  IMAD R6, R4, UR8, RZ ;  /* 0x0000000804067c24 */ /* 0x000fe2000f8e02ff */
[----:B------:R-:W-:Y:S01]  /*b380*/  ISETP.NE.AND.EX P0, PT, RZ, UR11, PT, P0 ;  /* 0x0000000bff007c0c */ /* 0x000fe2000bf05300 */
[----:B------:R-:W-:Y:S01]  /*b390*/  IMAD.WIDE.U32 R4, R7, UR8, R16 ;  /* 0x0000000807047c25 */ /* 0x000fe2000f8e0010 */
[----:B------:R-:W-:-:S03]  /*b3a0*/  ULDC UR8, c[0x0][0x618] ;  /* 0x0001860000087ab9 */ /* 0x000fc60000000800 */
[----:B------:R-:W-:Y:S01]  /*b3b0*/  IMAD R7, R7, UR9, R6 ;  /* 0x0000000907077c24 */ /* 0x000fe2000f8e0206 */
[----:B------:R-:W-:Y:S01]  /*b3c0*/  ULDC UR9, c[0x0][0x154] ;  /* 0x0000550000097ab9 */ /* 0x000fe20000000800 */
[----:B0-----:R-:W-:Y:S02]  /*b3d0*/  IMAD.MOV R6, RZ, RZ, -R20 ;  /* 0x000000ffff067224 */ /* 0x001fe400078e0a14 */
[----:B------:R-:W-:Y:S02]  /*b3e0*/  IMAD.IADD R5, R5, 0x1, R7 ;  /* 0x0000000105057824 */ /* 0x000fe400078e0207 */
[----:B-1----:R-:W-:Y:S01]  /*b3f0*/  IMAD R14, R15, R6, R14 ;  /* 0x000000060f0e7224 */ /* 0x002fe200078e020e */
[----:B------:R-:W-:Y:S02]  /*b400*/  I2FP.F32.U32 R6, R12 ;  /* 0x0000000c00067245 */ /* 0x000fe40000201000 */
[--C-:B------:R-:W-:Y:S02]  /*b410*/  SHF.R.U64 R15, R4, UR8, R5.reuse ;  /* 0x00000008040f7c19 */ /* 0x100fe40008001205 */
[----:B------:R-:W-:Y:S01]  /*b420*/  SHF.R.U32.HI R4, RZ, UR8, R5 ;  /* 0x00000008ff047c19 */ /* 0x000fe20008011605 */
[----:B------:R-:W-:Y:S01]  /*b430*/  FMUL R6, R6, UR9 ;  /* 0x0000000906067c20 */ /* 0x000fe20008400000 */
[----:B------:R-:W-:-:S02]  /*b440*/  ULDC UR8, c[0x0][0x608] ;  /* 0x0001820000087ab9 */ /* 0x000fc40000000800 */
[--C-:B------:R-:W-:Y:S01]  /*b450*/  SHF.R.U64 R22, R15, UR8, R4.reuse ;  /* 0x000000080f167c19 */ /* 0x100fe20008001204 */
[----:B------:R0:W1:Y:S01]  /*b460*/  F2I.U32.TRUNC.NTZ R24, R6 ;  /* 0x0000000600187305 */ /* 0x000062000020f000 */
[----:B------:R-:W-:Y:S01]  /*b470*/  SHF.R.U32.HI R5, RZ, UR8, R4 ;  /* 0x00000008ff057c19 */ /* 0x000fe20008011604 */
[----:B------:R-:W-:-:S03]  /*b480*/  ULDC UR8, c[0x0][0x658] ;  /* 0x0001960000087ab9 */ /* 0x000fc60000000800 */
[--C-:B------:R-:W-:Y:S02]  /*b490*/  SHF.R.U64 R20, R22, UR8, R5.reuse ;  /* 0x0000000816147c19 */ /* 0x100fe40008001205 */
[----:B------:R-:W-:-:S03]  /*b4a0*/  SHF.R.U32.HI R23, RZ, UR8, R5 ;  /* 0x00000008ff177c19 */ /* 0x000fc60008011605 */
[----:B------:R-:W-:Y:S02]  /*b4b0*/  IMAD.MOV.U32 R4, RZ, RZ, R20 ;  /* 0x000000ffff047224 */ /* 0x000fe400078e0014 */
[----:B------:R-:W-:Y:S01]  /*b4c0*/  IMAD.MOV.U32 R5, RZ, RZ, R23 ;  /* 0x000000ffff057224 */ /* 0x000fe200078e0017 */
[----:B0-----:R-:W-:Y:S06]  /*b4d0*/  @!P0 BRA `(.L_x_304) ;  /* 0x0000000000288947 */ /* 0x001fec0003800000 */
        /* <DEDUP_REMOVED lines=10> */
.L_x_304:
[----:B------:R-:W-:Y:S01]  /*b580*/  ISETP.NE.AND P0, PT, R2, 0x1, PT ;  /* 0x000000010200780c */ /* 0x000fe20003f05270 */
[----:B------:R-:W-:Y:S01]  /*b590*/  ULDC UR8, c[0x0][0x648] ;  /* 0x0001920000087ab9 */ /* 0x000fe20000000800 */
[----:B------:R-:W-:Y:S01]  /*b5a0*/  LOP3.LUT R22, R22, UR13, RZ, 0xc0, !PT ;  /* 0x0000000d16167c12 */ /* 0x000fe2000f8ec0ff */
[----:B-1----:R-:W-:Y:S01]  /*b5b0*/  IMAD.MOV R24, RZ, RZ, -R24 ;  /* 0x000000ffff187224 */ /* 0x002fe200078e0a18 */
[----:B------:R-:W-:Y:S01]  /*b5c0*/  SHF.R.U64 R5, R4, UR8, R5 ;  /* 0x0000000804057c19 */ /* 0x000fe20008001205 */
[----:B------:R-:W-:Y:S01]  /*b5d0*/  ULDC UR8, c[0x0][0x638] ;  /* 0x00018e0000087ab9 */ /* 0x000fe20000000800 */
[----:B------:R-:W-:Y:S01]  /*b5e0*/  LOP3.LUT R15, R15, UR4, RZ, 0xc0, !PT ;  /* 0x000000040f0f7c12 */ /* 0x000fe2000f8ec0ff */
[----:B------:R-:W-:Y:S01]  /*b5f0*/  ULDC UR9, c[0x0][0x610] ;  /* 0x0001840000097ab9 */ /* 0x000fe20000000800 */
[----:B------:R-:W-:Y:S02]  /*b600*/  IMAD.MOV.U32 R4, RZ, RZ, 0x1 ;  /* 0x00000001ff047424 */ /* 0x000fe400078e00ff */
[----:B------:R-:W-:-:S02]  /*b610*/  IMAD.MOV R7, RZ, RZ, -R5 ;  /* 0x000000ffff077224 */ /* 0x000fc400078e0a05 */
[----:B------:R-:W-:Y:S02]  /*b620*/  IMAD R5, R5, UR5, R22 ;  /* 0x0000000505057c24 */ /* 0x000fe4000f8e0216 */
[----:B--2---:R-:W-:Y:S02]  /*b630*/  @P0 IMAD R14, R21, R24, R12 ;  /* 0x00000018150e0224 */ /* 0x004fe400078e020c */
[----:B------:R-:W-:Y:S01]  /*b640*/  IMAD R20, R7, UR8, R20 ;  /* 0x0000000807147c24 */ /* 0x000fe2000f8e0214 */
[----:B------:R-:W-:Y:S01]  /*b650*/  ULDC UR8, c[0x0][0x600] ;  /* 0x0001800000087ab9 */ /* 0x000fe20000000800 */
[----:B------:R-:W-:Y:S02]  /*b660*/  IMAD R14, R5, UR9, R14 ;  /* 0x00000009050e7c24 */ /* 0x000fe4000f8e020e */
[----:B------:R-:W-:-:S05]  /*b670*/  IMAD R5, R20, UR8, R15 ;  /* 0x0000000814057c24 */ /* 0x000fca000f8e020f */
[----:B------:R-:W-:Y:S02]  /*b680*/  SEL R20, R5, R14, !P0 ;  /* 0x0000000e05147207 */ /* 0x000fe40004000000 */
[----:B------:R-:W-:-:S07]  /*b690*/  SEL R12, R14, R5, !P0 ;  /* 0x000000050e0c7207 */ /* 0x000fce0004000000 */
.L_x_302:
[----:B------:R-:W-:Y:S05]  /*b6a0*/  BSYNC B1 ;  /* 0x0000000000017941 */ /* 0x000fea0003800000 */
.L_x_301:
[----:B------:R-:W-:-:S13]  /*b6b0*/  LOP3.LUT P0, RZ, R4, 0xff, RZ, 0xc0, !PT ;  /* 0x000000ff04ff7812 */ /* 0x000fda000780c0ff */
[----:B------:R-:W-:Y:S05]  /*b6c0*/  @P0 BRA `(.L_x_305) ;  /* 0xfffffff400340947 */ /* 0x000fea000383ffff */
[----:B------:R-:W-:Y:S05]  /*b6d0*/  BSYNC B0 ;  /* 0x0000000000007941 */ /* 0x000fea0003800000 */
.L_x_294:
[----:B------:R-:W-:-:S03]  /*b6e0*/  UMOV UR8, 0xffffffff ;  /* 0xffffffff00087882 */ /* 0x000fc60000000000 */
[----:B------:R-:W-:Y:S05]  /*b6f0*/  BRA.DIV UR8, `(.L_x_306) ;  /* 0x0000000608147947 */ /* 0x000fea000b800000 */
[----:B------:R-:W-:-:S13]  /*b700*/  ELECT P6, URZ, PT ;  /* 0x00000000003f782f */ /* 0x000fda00038c0000 */
.L_x_320:
[----:B------:R-:W-:Y:S04]  /*b710*/  BSSY B0, `(.L_x_307) ;  /* 0x000002b000007945 */ /* 0x000fe80003800000 */
[----:B------:R-:W-:Y:S05]  /*b720*/  @!P6 BRA `(.L_x_308) ;  /* 0x0000000000a4e947 */ /* 0x000fea0003800000 */
[----:B------:R-:W-:-:S04]  /*b730*/  LOP3.LUT R19, R19, 0x2, RZ, 0xfc, !PT ;  /* 0x0000000213137812 */ /* 0x000fc800078efcff */
[----:B------:R-:W-:-:S13]  /*b740*/  ISETP.NE.AND P0, PT, R19, 0x3, PT ;  /* 0x000000031300780c */ /* 0x000fda0003f05270 */
[----:B------:R-:W-:Y:S05]  /*b750*/  @!P0 BRA `(.L_x_309) ;  /* 0x0000000000048947 */ /* 0x000fea0003800000 */
[----:B------:R-:W-:Y:S01]  /*b760*/  BPT.TRAP 0x1 ;  /* 0x000000040000795c */ /* 0x000fe20000300000 */
.L_x_309:
[----:B------:R-:W0:Y:S01]  /*b770*/  S2R R3, SR_CgaCtaId ;  /* 0x0000000000037919 */ /* 0x000e220000008800 */
[----:B------:R-:W-:Y:S02]  /*b780*/  MOV R0, 0x400 ;  /* 0x0000040000007802 */ /* 0x000fe40000000f00 */
[----:B------:R-:W-:Y:S02]  /*b790*/  SHF.L.U32 R2, R10, 0x1f, RZ ;  /* 0x0000001f0a027819 */ /* 0x000fe400000006ff */
[----:B0-----:R-:W-:-:S05]  /*b7a0*/  LEA R0, R3, R0, 0x18 ;  /* 0x0000000003007211 */ /* 0x001fca00078ec0ff */
[----:B------:R-:W-:-:S04]  /*b7b0*/  VIADD R0, R0, 0x20 ;  /* 0x0000002000007836 */ /* 0x000fc80000000000 */
[C---:B------:R-:W-:Y:S02]  /*b7c0*/  IMAD R5, R9.reuse, 0x8, R0 ;  /* 0x0000000809057824 */ /* 0x040fe400078e0200 */
[----:B------:R-:W-:Y:S02]  /*b7d0*/  VIADD R9, R9, 0x1 ;  /* 0x0000000109097836 */ /* 0x000fe40000000000 */
[----:B------:R-:W0:Y:S03]  /*b7e0*/  SYNCS.PHASECHK.TRANS64.TRYWAIT P0, [R5+URZ], R2 ;  /* 0x00000002050075a7 */ /* 0x000e26000800017f */
[----:B------:R-:W-:-:S04]  /*b7f0*/  ISETP.NE.AND P1, PT, R9, 0x4, PT ;  /* 0x000000040900780c */ /* 0x000fc80003f25270 */
[----:B------:R-:W-:Y:S02]  /*b800*/  SEL R3, RZ, 0x1, P1 ;  /* 0x00000001ff037807 */ /* 0x000fe40000800000 */
[----:B------:R-:W-:Y:S02]  /*b810*/  SEL R9, R9, RZ, P1 ;  /* 0x000000ff09097207 */ /* 0x000fe40000800000 */
[----:B------:R-:W-:-:S03]  /*b820*/  LOP3.LUT R10, R10, R3, RZ, 0x3c, !PT ;  /* 0x000000030a0a7212 */ /* 0x000fc600078e3cff */
[----:B------:R-:W-:Y:S01]  /*b830*/  IMAD R7, R9, 0x8, R0 ;  /* 0x0000000809077824 */ /* 0x000fe200078e0200 */
[----:B------:R-:W-:Y:S01]  /*b840*/  SHF.L.U32 R4, R10, 0x1f, RZ ;  /* 0x0000001f0a047819 */ /* 0x000fe200000006ff */
[----:B0-----:R-:W-:Y:S06]  /*b850*/  @!P0 BRA `(.L_x_310) ;  /* 0x0000000000dc8947 */ /* 0x001fec0003800000 */
.L_x_321:
[----:B------:R-:W1:Y:S01]  /*b860*/  SYNCS.PHASECHK.TRANS64.TRYWAIT P0, [R7+URZ], R4 ;  /* 0x00000004070075a7 */ /* 0x000e62000800017f */
[----:B0-----:R-:W-:-:S05]  /*b870*/  VIADD R2, R9, 0x1 ;  /* 0x0000000109027836 */ /* 0x001fca0000000000 */
[----:B------:R-:W-:-:S04]  /*b880*/  ISETP.NE.AND P1, PT, R2, 0x4, PT ;  /* 0x000000040200780c */ /* 0x000fc80003f25270 */
[----:B------:R-:W-:Y:S02]  /*b890*/  SEL R3, RZ, 0x1, P1 ;  /* 0x00000001ff037807 */ /* 0x000fe40000800000 */
[----:B------:R-:W-:Y:S02]  /*b8a0*/  SEL R9, R2, RZ, P1 ;  /* 0x000000ff02097207 */ /* 0x000fe40000800000 */
[----:B------:R-:W-:-:S03]  /*b8b0*/  LOP3.LUT R11, R10, R3, RZ, 0x3c, !PT ;  /* 0x000000030a0b7212 */ /* 0x000fc600078e3cff */
[----:B------:R-:W-:Y:S01]  /*b8c0*/  IMAD R6, R9, 0x8, R0 ;  /* 0x0000000809067824 */ /* 0x000fe200078e0200 */
[----:B------:R-:W-:Y:S01]  /*b8d0*/  SHF.L.U32 R5, R11, 0x1f, RZ ;  /* 0x0000001f0b057819 */ /* 0x000fe200000006ff */
[----:B-1----:R-:W-:Y:S06]  /*b8e0*/  @!P0 BRA `(.L_x_311) ;  /* 0x0000000000cc8947 */ /* 0x002fec0003800000 */
.L_x_322:
[----:B------:R-:W1:Y:S01]  /*b8f0*/  SYNCS.PHASECHK.TRANS64.TRYWAIT P0, [R6+URZ], R5 ;  /* 0x00000005060075a7 */ /* 0x000e62000800017f */
[----:B------:R-:W-:-:S05]  /*b900*/  VIADD R2, R9, 0x1 ;  /* 0x0000000109027836 */ /* 0x000fca0000000000 */
[----:B------:R-:W-:-:S04]  /*b910*/  ISETP.NE.AND P1, PT, R2, 0x4, PT ;  /* 0x000000040200780c */ /* 0x000fc80003f25270 */
[----:B0-----:R-:W-:Y:S02]  /*b920*/  SEL R4, RZ, 0x1, P1 ;  /* 0x00000001ff047807 */ /* 0x001fe40000800000 */
[----:B------:R-:W-:Y:S02]  /*b930*/  SEL R3, R2, RZ, P1 ;  /* 0x000000ff02037207 */ /* 0x000fe40000800000 */
[----:B------:R-:W-:Y:S01]  /*b940*/  LOP3.LUT R4, R11, R4, RZ, 0x3c, !PT ;  /* 0x000000040b047212 */ /* 0x000fe200078e3cff */
[----:B-1----:R-:W-:Y:S06]  /*b950*/  @!P0 BRA `(.L_x_312) ;  /* 0x0000000000c48947 */ /* 0x002fec0003800000 */
.L_x_323:
[----:B------:R-:W-:Y:S01]  /*b960*/  IMAD R3, R3, 0x8, R0 ;  /* 0x0000000803037824 */ /* 0x000fe200078e0200 */
[----:B------:R-:W-:-:S07]  /*b970*/  SHF.L.U32 R0, R4, 0x1f, RZ ;  /* 0x0000001f04007819 */ /* 0x000fce00000006ff */
.L_x_313:
[----:B-1----:R1:W2:Y:S02]  /*b980*/  SYNCS.PHASECHK.TRANS64.TRYWAIT P0, [R3+URZ], R0 ;  /* 0x00000000030075a7 */ /* 0x0022a4000800017f */
[----:B--2---:R-:W-:Y:S05]  /*b990*/  @!P0 NANOSLEEP.SYNCS 0x989680 ;  /* 0x009896800000895d */ /* 0x004fea0003900000 */
[----:B------:R-:W2:Y:S02]  /*b9a0*/  @!P0 SYNCS.PHASECHK.TRANS64 P0, [R3+URZ], R0 ;  /* 0x00000000030085a7 */ /* 0x000ea4000800007f */
[----:B--2---:R-:W-:Y:S05]  /*b9b0*/  @!P0 BRA `(.L_x_313) ;  /* 0xfffffffc00f08947 */ /* 0x004fea000383ffff */
.L_x_308:
[----:B------:R-:W-:Y:S05]  /*b9c0*/  BSYNC B0 ;  /* 0x0000000000007941 */ /* 0x000fea0003800000 */
.L_x_307:
[----:B------:R-:W-:Y:S05]  /*b9d0*/  EXIT ;  /* 0x000000000000794d */ /* 0x000fea0003800000 */
.L_x_21:
[----:B---3--:R3:W4:Y:S02]  /*b9e0*/  SYNCS.PHASECHK.TRANS64.TRYWAIT P1, [R3+URZ], R0 ;  /* 0x00000000030075a7 */ /* 0x008724000802017f */
[----:B----4-:R-:W-:Y:S05]  /*b9f0*/  @!P1 NANOSLEEP.SYNCS 0x989680 ;  /* 0x009896800000995d */ /* 0x010fea0003900000 */
[----:B------:R-:W4:Y:S02]  /*ba00*/  @!P1 SYNCS.PHASECHK.TRANS64 P1, [R3+URZ], R0 ;  /* 0x00000000030095a7 */ /* 0x000f24000802007f */
[----:B----4-:R-:W-:Y:S05]  /*ba10*/  @!P1 BRA `(.L_x_21) ;  /* 0xfffffffc00f09947 */ /* 0x010fea000383ffff */
[----:B------:R-:W-:Y:S05]  /*ba20*/  BRA `(.L_x_20) ;  /* 0xffffff5800c47947 */ /* 0x000fea000383ffff */
.L_x_26:
[----:B-1----:R1:W2:Y:S02]  /*ba30*/  SYNCS.PHASECHK.TRANS64.TRYWAIT P1, [R5+URZ], R4 ;  /* 0x00000004050075a7 */ /* 0x0022a4000802017f */
[----:B--2---:R-:W-:Y:S05]  /*ba40*/  @!P1 NANOSLEEP.SYNCS 0x989680 ;  /* 0x009896800000995d */ /* 0x004fea0003900000 */
[----:B------:R-:W2:Y:S02]  /*ba50*/  @!P1 SYNCS.PHASECHK.TRANS64 P1, [R5+URZ], R4 ;  /* 0x00000004050095a7 */ /* 0x000ea4000802007f */
[----:B--2---:R-:W-:Y:S05]  /*ba60*/  @!P1 BRA `(.L_x_26) ;  /* 0xfffffffc00f09947 */ /* 0x004fea000383ffff */
[----:B------:R-:W-:Y:S05]  /*ba70*/  BRA `(.L_x_25) ;  /* 0xffffff5c00c07947 */ /* 0x000fea000383ffff */
.L_x_295:
[----:B------:R-:W-:Y:S01]  /*ba80*/  BSSY B1, `(.L_x_314) ;  /* 0x0000006000017945 */ /* 0x000fe20003800000 */
[----:B------:R-:W-:-:S07]  /*ba90*/  IMAD.MOV.U32 R15, RZ, RZ, -0x1 ;  /* 0xffffffffff0f7424 */ /* 0x000fce00078e00ff */
[----:B------:R-:W-:Y:S05]  /*baa0*/  WARPSYNC.COLLECTIVE R15, `(.L_x_315) ;  /* 0x000000000f0c7348 */ /* 0x000fea0003c00000 */
[----:B------:R-:W-:Y:S02]  /*bab0*/  ELECT P6, UR62, PT ;  /* 0x00000000003e782f */ /* 0x000fe400038c0000 */
[----:B------:R-:W-:Y:S01]  /*bac0*/  MOV R14, UR62 ;  /* 0x0000003e000e7c02 */ /* 0x000fe20008000f00 */
[----:B------:R-:W-:Y:S10]  /*bad0*/  ENDCOLLECTIVE ;  /* 0x000000000000791b */ /* 0x000ff40003800000 */
.L_x_315:
[----:B------:R-:W-:Y:S05]  /*bae0*/  BSYNC B1 ;  /* 0x0000000000017941 */ /* 0x000fea0003800000 */
.L_x_314:
[----:B------:R-:W-:Y:S05]  /*baf0*/  BRA `(.L_x_316) ;  /* 0xfffffff000347947 */ /* 0x000fea000383ffff */
.L_x_298:
[----:B-1----:R1:W2:Y:S02]  /*bb00*/  SYNCS.PHASECHK.TRANS64.TRYWAIT P0, [R22+URZ+0x20], R7 ;  /* 0x00002007160075a7 */ /* 0x0022a4000800017f */
[----:B--2---:R-:W-:Y:S05]  /*bb10*/  @!P0 NANOSLEEP.SYNCS 0x989680 ;  /* 0x009896800000895d */ /* 0x004fea0003900000 */
[----:B------:R-:W2:Y:S02]  /*bb20*/  @!P0 SYNCS.PHASECHK.TRANS64 P0, [R22+URZ+0x20], R7 ;  /* 0x00002007160085a7 */ /* 0x000ea4000800007f */
[----:B--2---:R-:W-:Y:S05]  /*bb30*/  @!P0 BRA `(.L_x_298) ;  /* 0xfffffffc00f08947 */ /* 0x004fea000383ffff */
[----:B------:R-:W-:Y:S05]  /*bb40*/  BRA `(.L_x_317) ;  /* 0xfffffff000707947 */ /* 0x000fea000383ffff */
.L_x_306:
[----:B------:R-:W-:Y:S01]  /*bb50*/  BSSY B0, `(.L_x_318) ;  /* 0x0000006000007945 */ /* 0x000fe20003800000 */
[----:B------:R-:W-:-:S07]  /*bb60*/  IMAD.MOV.U32 R15, RZ, RZ, -0x1 ;  /* 0xffffffffff0f7424 */ /* 0x000fce00078e00ff */
[----:B------:R-:W-:Y:S05]  /*bb70*/  WARPSYNC.COLLECTIVE R15, `(.L_x_319) ;  /* 0x000000000f0c7348 */ /* 0x000fea0003c00000 */
[----:B------:R-:W-:Y:S02]  /*bb80*/  ELECT P6, UR62, PT ;  /* 0x00000000003e782f */ /* 0x000fe400038c0000 */
[----:B------:R-:W-:Y:S01]  /*bb90*/  MOV R14, UR62 ;  /* 0x0000003e000e7c02 */ /* 0x000fe20008000f00 */
[----:B------:R-:W-:Y:S10]  /*bba0*/  ENDCOLLECTIVE ;  /* 0x000000000000791b */ /* 0x000ff40003800000 */
.L_x_319:
[----:B------:R-:W-:Y:S05]  /*bbb0*/  BSYNC B0 ;  /* 0x0000000000007941 */ /* 0x000fea0003800000 */
.L_x_318:
[----:B------:R-:W-:Y:S05]  /*bbc0*/  BRA `(.L_x_320) ;  /* 0xfffffff800d07947 */ /* 0x000fea000383ffff */
.L_x_310:
[----:B0-----:R0:W1:Y:S02]  /*bbd0*/  SYNCS.PHASECHK.TRANS64.TRYWAIT P0, [R5+URZ], R2 ;  /* 0x00000002050075a7 */ /* 0x001064000800017f */
[----:B-1----:R-:W-:Y:S05]  /*bbe0*/  @!P0 NANOSLEEP.SYNCS 0x989680 ;  /* 0x009896800000895d */ /* 0x002fea0003900000 */
[----:B------:R-:W1:Y:S02]  /*bbf0*/  @!P0 SYNCS.PHASECHK.TRANS64 P0, [R5+URZ], R2 ;  /* 0x00000002050085a7 */ /* 0x000e64000800007f */
[----:B-1----:R-:W-:Y:S05]  /*bc00*/  @!P0 BRA `(.L_x_310) ;  /* 0xfffffffc00f08947 */ /* 0x002fea000383ffff */
[----:B------:R-:W-:Y:S05]  /*bc10*/  BRA `(.L_x_321) ;  /* 0xfffffffc00107947 */ /* 0x000fea000383ffff */
.L_x_311:
[----:B0-----:R0:W1:Y:S02]  /*bc20*/  SYNCS.PHASECHK.TRANS64.TRYWAIT P0, [R7+URZ], R4 ;  /* 0x00000004070075a7 */ /* 0x001064000800017f */
[----:B-1----:R-:W-:Y:S05]  /*bc30*/  @!P0 NANOSLEEP.SYNCS 0x989680 ;  /* 0x009896800000895d */ /* 0x002fea0003900000 */
[----:B------:R-:W1:Y:S02]  /*bc40*/  @!P0 SYNCS.PHASECHK.TRANS64 P0, [R7+URZ], R4 ;  /* 0x00000004070085a7 */ /* 0x000e64000800007f */
[----:B-1----:R-:W-:Y:S05]  /*bc50*/  @!P0 BRA `(.L_x_311) ;  /* 0xfffffffc00f08947 */ /* 0x002fea000383ffff */
[----:B------:R-:W-:Y:S05]  /*bc60*/  BRA `(.L_x_322) ;  /* 0xfffffffc00207947 */ /* 0x000fea000383ffff */
.L_x_312:
[----:B0-----:R0:W1:Y:S02]  /*bc70*/  SYNCS.PHASECHK.TRANS64.TRYWAIT P0, [R6+URZ], R5 ;  /* 0x00000005060075a7 */ /* 0x001064000800017f */
[----:B-1----:R-:W-:Y:S05]  /*bc80*/  @!P0 NANOSLEEP.SYNCS 0x989680 ;  /* 0x009896800000895d */ /* 0x002fea0003900000 */
[----:B------:R-:W1:Y:S02]  /*bc90*/  @!P0 SYNCS.PHASECHK.TRANS64 P0, [R6+URZ], R5 ;  /* 0x00000005060085a7 */ /* 0x000e64000800007f */
[----:B-1----:R-:W-:Y:S05]  /*bca0*/  @!P0 BRA `(.L_x_312) ;  /* 0xfffffffc00f08947 */ /* 0x002fea000383ffff */
[----:B------:R-:W-:Y:S05]  /*bcb0*/  BRA `(.L_x_323) ;  /* 0xfffffffc00287947 */ /* 0x000fea000383ffff */
.L_x_324:
[----:B------:R-:W-:-:S00]  /*bcc0*/  BRA `(.L_x_324) ;  /* 0xfffffffc00fc7947 */ /* 0x000fc0000383ffff */
[----:B------:R-:W-:-:S00]  /*bcd0*/  NOP ;  /* 0x0000000000007918 */ /* 0x000fc00000000000 */
        /* <DEDUP_REMOVED lines=10> */
.L_x_325:


//--------------------- .nv.global.init           --------------------------
	.section	.nv.global.init,"aw",@progbits
.nv.global.init:
	.type		$str$22,@object
	.size		$str$22,($str$23 - $str$22)
$str$22:
        /*0000*/ 	.byte	0x6b, 0x5f, 0x74, 0x69, 0x6c, 0x65, 0x5f, 0x63, 0x6f, 0x75, 0x6e, 0x74, 0x20, 0x3e, 0x3d, 0x20
        /*0010*/ 	.byte	0x31, 0x00
	.type		$str$23,@object
	.size		$str$23,(__unnamed_1 - $str$23)
$str$23:
        /*0012*/ 	.byte	0x2f, 0x74, 0x6d, 0x70, 0x2f, 0x63, 0x75, 0x74, 0x6c, 0x61, 0x73, 0x73, 0x5f, 0x73, 0x77, 0x65
        /*0022*/ 	.byte	0x65, 0x70, 0x5f, 0x73, 0x72, 0x63, 0x2f, 0x69, 0x6e, 0x63, 0x6c, 0x75, 0x64, 0x65, 0x2f, 0x63
        /*0032*/ 	.byte	0x75, 0x74, 0x6c, 0x61, 0x73, 0x73, 0x2f, 0x67, 0x65, 0x6d, 0x6d, 0x2f, 0x63, 0x6f, 0x6c, 0x6c
        /*0042*/ 	.byte	0x65, 0x63, 0x74, 0x69, 0x76, 0x65, 0x2f, 0x73, 0x6d, 0x39, 0x30, 0x5f, 0x6d, 0x6d, 0x61, 0x5f
        /*0052*/ 	.byte	0x74, 0x6d, 0x61, 0x5f, 0x67, 0x6d, 0x6d, 0x61, 0x5f, 0x73, 0x73, 0x5f, 0x77, 0x61, 0x72, 0x70
        /*0062*/ 	.byte	0x73, 0x70, 0x65, 0x63, 0x69, 0x61, 0x6c, 0x69, 0x7a, 0x65, 0x64, 0x2e, 0x68, 0x70, 0x70, 0x00
	.type		__unnamed_1,@object
	.size		__unnamed_1,(.L_0 - __unnamed_1)
__unnamed_1:
        /*0072*/ 	.byte	0x76, 0x6f, 0x69, 0x64, 0x20, 0x63, 0x75, 0x74, 0x6c, 0x61, 0x73, 0x73, 0x3a, 0x3a, 0x67, 0x65
        /* <DEDUP_REMOVED lines=178> */
        /*0ba2*/ 	.byte	0x74, 0x79, 0x5d, 0x00
.L_0:


//--------------------- .nv.shared._ZN7cutlass13device_kernelINS_4gemm6kernel13GemmUniversalIN4cute5tupleIJiiiiEEENS1_10collective13CollectiveMmaINS1_34MainloopSm90TmaGmmaWarpSpecializedILi4ENS5_IJNS4_1CILi4EEENSA_ILi2EEENSA_ILi1EEEEEENS1_35KernelTmaWarpSpecializedCooperativeEEENS5_IJNSA_ILi128EEENSA_ILi256EEENSA_ILi32EEEEEENS_10tfloat32_tENS5_IJlSD_lEEESL_SM_NS4_8TiledMMAINS4_8MMA_AtomIJNS4_4SM904GMMA30MMA_64x256x8_F32TF32TF32_SS_TNILNSQ_7ScaleInE1ELSS_1EEEEEENS4_6LayoutINS5_IJSC_SD_SD_EEENS5_IJSD_NSA_ILi0EEESX_EEEEENS5_IJNS4_10UnderscoreES10_S10_EEEEENS4_23SM90_TMA_LOAD_MULTICASTENS4_14ComposedLayoutINS4_7SwizzleILi3ELi4ELi3EEENS4_18smem_ptr_flag_bitsILi32EEENSV_INS5_IJNSA_ILi8EEESJ_EEENS5_IJSJ_SD_EEEEEEEvNS4_8identityES13_S1D_vS1E_EENS_8epilogue10collective6detail29Sm90TmaWarpSpecializedAdapterINS1H_15DefaultEpilogueISL_SM_SM_NS1G_6thread17LinearCombinationISL_Li1EffLNS1L_9ScaleType4KindE0ELNS_15FloatRoundStyleE2ESL_EENS1_15EpilogueDefaultEEEEEvvEEEEvNT_6ParamsE --------------------------
	.section	.nv.shared._ZN7cutlass13device_kernelINS_4gemm6kernel13GemmUniversalIN4cute5tupleIJiiiiEEENS1_10collective13CollectiveMmaINS1_34MainloopSm90TmaGmmaWarpSpecializedILi4ENS5_IJNS4_1CILi4EEENSA_ILi2EEENSA_ILi1EEEEEENS1_35KernelTmaWarpSpecializedCooperativeEEENS5_IJNSA_ILi128EEENSA_ILi256EEENSA_ILi32EEEEEENS_10tfloat32_tENS5_IJlSD_lEEESL_SM_NS4_8TiledMMAINS4_8MMA_AtomIJNS4_4SM904GMMA30MMA_64x256x8_F32TF32TF32_SS_TNILNSQ_7ScaleInE1ELSS_1EEEEEENS4_6LayoutINS5_IJSC_SD_SD_EEENS5_IJSD_NSA_ILi0EEESX_EEEEENS5_IJNS4_10UnderscoreES10_S10_EEEEENS4_23SM90_TMA_LOAD_MULTICASTENS4_14ComposedLayoutINS4_7SwizzleILi3ELi4ELi3EEENS4_18smem_ptr_flag_bitsILi32EEENSV_INS5_IJNSA_ILi8EEESJ_EEENS5_IJSJ_SD_EEEEEEEvNS4_8identityES13_S1D_vS1E_EENS_8epilogue10collective6detail29Sm90TmaWarpSpecializedAdapterINS1H_15DefaultEpilogueISL_SM_SM_NS1G_6thread17LinearCombinationISL_Li1EffLNS1L_9ScaleType4KindE0ELNS_15FloatRoundStyleE2ESL_EENS1_15EpilogueDefaultEEEEEvvEEEEvNT_6ParamsE,"aw",@nobits
	.sectionflags	@""
	.align	16
	.zero		1024


//--------------------- .nv.shared.reserved.0     --------------------------
	.section	.nv.shared.reserved.0,"aw",@nobits
	.weak		__nv_reservedSMEM_offset_0_alias
	.size		__nv_reservedSMEM_offset_0_alias, 0, 0
	.other		__nv_reservedSMEM_offset_0_alias,@"STO_CUDA_RESERVED_SHARED STV_DEFAULT"
__nv_reservedSMEM_offset_0_alias:
	.zero		0


//--------------------- .nv.global                --------------------------
	.section	.nv.global,"aw",@nobits
.nv.global:
	.type		_ZN40_INTERNAL_b645dc7e_4_k_cu_0955e746_191404cute1_E,@object
	.size		_ZN40_INTERNAL_b645dc7e_4_k_cu_0955e746_191404cute1_E,(_ZN40_INTERNAL_b645dc7e_4_k_cu_0955e746_191404cuda3std3__45__cpo6cbeginE - _ZN40_INTERNAL_b645dc7e_4_k_cu_0955e746_191404cute1_E)
_ZN40_INTERNAL_b645dc7e_4_k_cu_0955e746_191404cute1_E:
	.zero		1
	.type		_ZN40_INTERNAL_b645dc7e_4_k_cu_0955e746_191404cuda3std3__45__cpo6cbeginE,@object
	.size		_ZN40_INTERNAL_b645dc7e_4_k_cu_0955e746_191404cuda3std3__45__cpo6cbeginE,(_ZN40_INTERNAL_b645dc7e_4_k_cu_0955e746_191404cuda3std3__48in_placeE - _ZN40_INTERNAL_b645dc7e_4_k_cu_0955e746_191404cuda3std3__45__cpo6cbeginE)
_ZN40_INTERNAL_b645dc7e_4_k_cu_0955e746_191404cuda3std3__45__cpo6cbeginE:
	.zero		1
	.type		_ZN40_INTERNAL_b645dc7e_4_k_cu_0955e746_191404cuda3std3__48in_placeE,@object
	.size		_ZN40_INTERNAL_b645dc7e_4_k_cu_0955e746_191404cuda3std3__48in_placeE,(_ZN40_INTERNAL_b645dc7e_4_k_cu_0955e746_191404cuda3std6ranges3__45__cpo9iter_moveE - _ZN40_INTERNAL_b645dc7e_4_k_cu_0955e746_191404cuda3std3__48in_placeE)
_ZN40_INTERNAL_b645dc7e_4_k_cu_0955e746_191404cuda3std3__48in_placeE:
	.zero		1
	.type		_ZN40_INTERNAL_b645dc7e_4_k_cu_0955e746_191404cuda3std6ranges3__45__cpo9iter_moveE,@object
	.size		_ZN40_INTERNAL_b645dc7e_4_k_cu_0955e746_191404cuda3std6ranges3__45__cpo9iter_moveE,(_ZN40_INTERNAL_b645dc7e_4_k_cu_0955e746_191404cuda3std3__45__cpo5beginE - _ZN40_INTERNAL_b645dc7e_4_k_cu_0955e746_191404cuda3std6ranges3__45__cpo9iter_moveE)
_ZN40_INTERNAL_b645dc7e_4_k_cu_0955e746_191404cuda3std6ranges3__45__cpo9iter_moveE:
	.zero		1
	.type		_ZN40_INTERNAL_b645dc7e_4_k_cu_0955e746_191404cuda3std3__45__cpo5beginE,@object
	.size		_ZN40_INTERNAL_b645dc7e_4_k_cu_0955e746_191404cuda3std3__45__cpo5beginE,(_ZN40_INTERNAL_b645dc7e_4_k_cu_0955e746_191404cuda3std3__442_GLOBAL__N__b645dc7e_4_k_cu_0955e746_191406ignoreE - _ZN40_INTERNAL_b645dc7e_4_k_cu_0955e746_191404cuda3std3__45__cpo5beginE)
_ZN40_INTERNAL_b645dc7e_4_k_cu_0955e746_191404cuda3std3__45__cpo5beginE:
	.zero		1
	.type		_ZN40_INTERNAL_b645dc7e_4_k_cu_0955e746_191404cuda3std3__442_GLOBAL__N__b645dc7e_4_k_cu_0955e746_191406ignoreE,@object
	.size		_ZN40_INTERNAL_b645dc7e_4_k_cu_0955e746_191404cuda3std3__442_GLOBAL__N__b645dc7e_4_k_cu_0955e746_191406ignoreE,(_ZN40_INTERNAL_b645dc7e_4_k_cu_0955e746_191404cute7productE - _ZN40_INTERNAL_b645dc7e_4_k_cu_0955e746_191404cuda3std3__442_GLOBAL__N__b645dc7e_4_k_cu_0955e746_191406ignoreE)
_ZN40_INTERNAL_b645dc7e_4_k_cu_0955e746_191404cuda3std3__442_GLOBAL__N__b645dc7e_4_k_cu_0955e746_191406ignoreE:
	.zero		1
	.type		_ZN40_INTERNAL_b645dc7e_4_k_cu_0955e746_191404cute7productE,@object
	.size		_ZN40_INTERNAL_b645dc7e_4_k_cu_0955e746_191404cute7productE,(_ZN40_INTERNAL_b645dc7e_4_k_cu_0955e746_191404cuda3std3__45__cpo3endE - _ZN40_INTERNAL_b645dc7e_4_k_cu_0955e746_191404cute7productE)
_ZN40_INTERNAL_b645dc7e_4_k_cu_0955e746_191404cute7productE:
	.zero		1
	.type		_ZN40_INTERNAL_b645dc7e_4_k_cu_0955e746_191404cuda3std3__45__cpo3endE,@object
	.size		_ZN40_INTERNAL_b645dc7e_4_k_cu_0955e746_191404cuda3std3__45__cpo3endE,(_ZN40_INTERNAL_b645dc7e_4_k_cu_0955e746_191404cuda3std3__419piecewise_constructE - _ZN40_INTERNAL_b645dc7e_4_k_cu_0955e746_191404cuda3std3__45__cpo3endE)
_ZN40_INTERNAL_b645dc7e_4_k_cu_0955e746_191404cuda3std3__45__cpo3endE:
	.zero		1
	.type		_ZN40_INTERNAL_b645dc7e_4_k_cu_0955e746_191404cuda3std3__419piecewise_constructE,@object
	.size		_ZN40_INTERNAL_b645dc7e_4_k_cu_0955e746_191404cuda3std3__419piecewise_constructE,(_ZN40_INTERNAL_b645dc7e_4_k_cu_0955e746_191404cuda3std3__45__cpo4cendE - _ZN40_INTERNAL_b645dc7e_4_k_cu_0955e746_191404cuda3std3__419piecewise_constructE)
_ZN40_INTERNAL_b645dc7e_4_k_cu_0955e746_191404cuda3std3__419piecewise_constructE:
	.zero		1
	.type		_ZN40_INTERNAL_b645dc7e_4_k_cu_0955e746_191404cuda3std3__45__cpo4cendE,@object
	.size		_ZN40_INTERNAL_b645dc7e_4_k_cu_0955e746_191404cuda3std3__45__cpo4cendE,(_ZN40_INTERNAL_b645dc7e_4_k_cu_0955e746_191404cuda3std6ranges3__45__cpo4swapE - _ZN40_INTERNAL_b645dc7e_4_k_cu_0955e746_191404cuda3std3__45__cpo4cendE)
_ZN40_INTERNAL_b645dc7e_4_k_cu_0955e746_191404cuda3std3__45__cpo4cendE:
	.zero		1
	.type		_ZN40_INTERNAL_b645dc7e_4_k_cu_0955e746_191404cuda3std6ranges3__45__cpo4swapE,@object
	.size		_ZN40_INTERNAL_b645dc7e_4_k_cu_0955e746_191404cuda3std6ranges3__45__cpo4swapE,(.L_8 - _ZN40_INTERNAL_b645dc7e_4_k_cu_0955e746_191404cuda3std6ranges3__45__cpo4swapE)
_ZN40_INTERNAL_b645dc7e_4_k_cu_0955e746_191404cuda3std6ranges3__45__cpo4swapE:
	.zero		1
.L_8:


//--------------------- .nv.constant0._ZN7cutlass13device_kernelINS_4gemm6kernel13GemmUniversalIN4cute5tupleIJiiiiEEENS1_10collective13CollectiveMmaINS1_34MainloopSm90TmaGmmaWarpSpecializedILi4ENS5_IJNS4_1CILi4EEENSA_ILi2EEENSA_ILi1EEEEEENS1_35KernelTmaWarpSpecializedCooperativeEEENS5_IJNSA_ILi128EEENSA_ILi256EEENSA_ILi32EEEEEENS_10tfloat32_tENS5_IJlSD_lEEESL_SM_NS4_8TiledMMAINS4_8MMA_AtomIJNS4_4SM904GMMA30MMA_64x256x8_F32TF32TF32_SS_TNILNSQ_7ScaleInE1ELSS_1EEEEEENS4_6LayoutINS5_IJSC_SD_SD_EEENS5_IJSD_NSA_ILi0EEESX_EEEEENS5_IJNS4_10UnderscoreES10_S10_EEEEENS4_23SM90_TMA_LOAD_MULTICASTENS4_14ComposedLayoutINS4_7SwizzleILi3ELi4ELi3EEENS4_18smem_ptr_flag_bitsILi32EEENSV_INS5_IJNSA_ILi8EEESJ_EEENS5_IJSJ_SD_EEEEEEEvNS4_8identityES13_S1D_vS1E_EENS_8epilogue10collective6detail29Sm90TmaWarpSpecializedAdapterINS1H_15DefaultEpilogueISL_SM_SM_NS1G_6thread17LinearCombinationISL_Li1EffLNS1L_9ScaleType4KindE0ELNS_15FloatRoundStyleE2ESL_EENS1_15EpilogueDefaultEEEEEvvEEEEvNT_6ParamsE --------------------------
	.section	.nv.constant0._ZN7cutlass13device_kernelINS_4gemm6kernel13GemmUniversalIN4cute5tupleIJiiiiEEENS1_10collective13CollectiveMmaINS1_34MainloopSm90TmaGmmaWarpSpecializedILi4ENS5_IJNS4_1CILi4EEENSA_ILi2EEENSA_ILi1EEEEEENS1_35KernelTmaWarpSpecializedCooperativeEEENS5_IJNSA_ILi128EEENSA_ILi256EEENSA_ILi32EEEEEENS_10tfloat32_tENS5_IJlSD_lEEESL_SM_NS4_8TiledMMAINS4_8MMA_AtomIJNS4_4SM904GMMA30MMA_64x256x8_F32TF32TF32_SS_TNILNSQ_7ScaleInE1ELSS_1EEEEEENS4_6LayoutINS5_IJSC_SD_SD_EEENS5_IJSD_NSA_ILi0EEESX_EEEEENS5_IJNS4_10UnderscoreES10_S10_EEEEENS4_23SM90_TMA_LOAD_MULTICASTENS4_14ComposedLayoutINS4_7SwizzleILi3ELi4ELi3EEENS4_18smem_ptr_flag_bitsILi32EEENSV_INS5_IJNSA_ILi8EEESJ_EEENS5_IJSJ_SD_EEEEEEEvNS4_8identityES13_S1D_vS1E_EENS_8epilogue10collective6detail29Sm90TmaWarpSpecializedAdapterINS1H_15DefaultEpilogueISL_SM_SM_NS1G_6thread17LinearCombinationISL_Li1EffLNS1L_9ScaleType4KindE0ELNS_15FloatRoundStyleE2ESL_EENS1_15EpilogueDefaultEEEEEvvEEEEvNT_6ParamsE,"a",@progbits
	.sectionflags	@""
	.align	4
.nv.constant0._ZN7cutlass13device_kernelINS_4gemm6kernel13GemmUniversalIN4cute5tupleIJiiiiEEENS1_10collective13CollectiveMmaINS1_34MainloopSm90TmaGmmaWarpSpecializedILi4ENS5_IJNS4_1CILi4EEENSA_ILi2EEENSA_ILi1EEEEEENS1_35KernelTmaWarpSpecializedCooperativeEEENS5_IJNSA_ILi128EEENSA_ILi256EEENSA_ILi32EEEEEENS_10tfloat32_tENS5_IJlSD_lEEESL_SM_NS4_8TiledMMAINS4_8MMA_AtomIJNS4_4SM904GMMA30MMA_64x256x8_F32TF32TF32_SS_TNILNSQ_7ScaleInE1ELSS_1EEEEEENS4_6LayoutINS5_IJSC_SD_SD_EEENS5_IJSD_NSA_ILi0EEESX_EEEEENS5_IJNS4_10UnderscoreES10_S10_EEEEENS4_23SM90_TMA_LOAD_MULTICASTENS4_14ComposedLayoutINS4_7SwizzleILi3ELi4ELi3EEENS4_18smem_ptr_flag_bitsILi32EEENSV_INS5_IJNSA_ILi8EEESJ_EEENS5_IJSJ_SD_EEEEEEEvNS4_8identityES13_S1D_vS1E_EENS_8epilogue10collective6detail29Sm90TmaWarpSpecializedAdapterINS1H_15DefaultEpilogueISL_SM_SM_NS1G_6thread17LinearCombinationISL_Li1EffLNS1L_9ScaleType4KindE0ELNS_15FloatRoundStyleE2ESL_EENS1_15EpilogueDefaultEEEEEvvEEEEvNT_6ParamsE:
	.zero		1664


//--------------------- SYMBOLS --------------------------

	.type		.nv.reservedSmem.offset0,@object
	.size		.nv.reservedSmem.offset0,0x4
	.type		__assertfail,@function
